// auto-generated by cutlass_sweep.gemm — config: {"arch": "sm_90", "cluster_m": 1, "cluster_n": 1, "dtype": "e4m3", "stages": 4, "tile_k": 32, "tile_m": 256, "tile_n": 256}
#include "cutlass/cutlass.h"
#include "cutlass/gemm/collective/collective_builder.hpp"
#include "cutlass/gemm/device/gemm_universal_adapter.h"
#include "cutlass/gemm/kernel/gemm_universal.hpp"
#include "cutlass/epilogue/collective/collective_builder.hpp"

using ElemA = cutlass::float_e4m3_t;
using ElemB = cutlass::float_e4m3_t;
using ElemCD = cutlass::float_e4m3_t;
using Acc  = float;
using TileShape    = cute::Shape<cute::_256, cute::_256, cute::_32>;
using ClusterShape = cute::Shape<cute::_1, cute::_1, cute::_1>;

using CollectiveEpilogue = typename cutlass::epilogue::collective::CollectiveBuilder<
    cutlass::arch::Sm90, cutlass::arch::OpClassTensorOp,
    TileShape, ClusterShape,
    cutlass::epilogue::collective::EpilogueTileAuto,
    Acc, Acc,
    ElemCD, cutlass::layout::RowMajor, 128 / cutlass::sizeof_bits<ElemCD>::value,
    ElemCD, cutlass::layout::RowMajor, 128 / cutlass::sizeof_bits<ElemCD>::value,
    cutlass::epilogue::collective::EpilogueScheduleAuto
  >::CollectiveOp;

using CollectiveMainloop = typename cutlass::gemm::collective::CollectiveBuilder<
    cutlass::arch::Sm90, cutlass::arch::OpClassTensorOp,
    ElemA, cutlass::layout::RowMajor, 128 / cutlass::sizeof_bits<ElemA>::value,
    ElemB, cutlass::layout::ColumnMajor, 128 / cutlass::sizeof_bits<ElemB>::value,
    Acc,
    TileShape, ClusterShape,
    cutlass::gemm::collective::StageCount<4>,
    cutlass::gemm::collective::KernelScheduleAuto
  >::CollectiveOp;

using GemmKernel = cutlass::gemm::kernel::GemmUniversal<
    cute::Shape<int,int,int,int>,
    CollectiveMainloop,
    CollectiveEpilogue
>;
using Gemm = cutlass::gemm::device::GemmUniversalAdapter<GemmKernel>;

// Force the device kernel symbol into the cubin without needing a host main.
auto* _anchor = &cutlass::device_kernel<GemmKernel>;


// ===== COMPILED SASS (sm_90a) =====

	.target	sm_90a

	.elftype	@"ET_EXEC"


//--------------------- .note.nv.tkinfo           --------------------------
	.section	.note.nv.tkinfo,"",@"SHT_NOTE"
	.sectionflags	@"SHF_NOTE_NV_TKINFO"
	.tkinfo
        /*0018*/ 	.word	0x00000002
        /*0030*/ 	.string	""
        /*0030*/ 	.string	"ptxas"
        /*0030*/ 	.string	"Cuda compilation tools, release 13.0, V13.0.88"
        /*0030*/ 	.string	"Build cuda_13.0.r13.0/compiler.36424714_0"
        /*0030*/ 	.string	"-arch sm_90a -m 64 "



//--------------------- .note.nv.cuinfo           --------------------------
	.section	.note.nv.cuinfo,"",@"SHT_NOTE"
	.sectionflags	@"SHF_NOTE_NV_CUINFO"
        /*0018*/ 	.short	0x0002
        /*001a*/ 	.short	0x005a
        /*001c*/ 	.short	0x0082
	.zero		2


//--------------------- .nv.info                  --------------------------
	.section	.nv.info,"",@"SHT_CUDA_INFO"
	.align	4


	//----- nvinfo : EIATTR_REGCOUNT
	.align		4
        /*0000*/ 	.byte	0x04, 0x2f
        /*0002*/ 	.short	(.L_12 - .L_11)
	.align		4
.L_11:
        /*0004*/ 	.word	index@(_ZN7cutlass13device_kernelINS_4gemm6kernel13GemmUniversalIN4cute5tupleIJiiiiEEENS1_10collective13CollectiveMmaINS1_37MainloopSm90TmaGmmaWarpSpecializedFP8ILi4ENS5_IJNS4_1CILi1EEESB_SB_EEENS1_35KernelTmaWarpSpecializedCooperativeEEENS5_IJNSA_ILi256EEESF_NSA_ILi32EEEEEENS_12float_e4m3_tENS5_IJlSB_lEEESI_SJ_NS4_8TiledMMAINS4_8MMA_AtomIJNS4_4SM904GMMA31MMA_64x256x32_F32E4M3E4M3_SS_TNILNSN_7ScaleInE1ELSP_1EEEEEENS4_6LayoutINS5_IJNSA_ILi2EEESB_SB_EEENS5_IJSB_NSA_ILi0EEESV_EEEEENS5_IJNS4_10UnderscoreESY_SY_EEEEENS4_13SM90_TMA_LOADENS4_14ComposedLayoutINS4_7SwizzleILi1ELi4ELi3EEENS4_18smem_ptr_flag_bitsILi8EEENSS_INS5_IJNSA_ILi8EEESG_EEENS5_IJSG_SB_EEEEEEEvNS4_8identityES11_S1B_vS1C_EENS_8epilogue10collective6detail29Sm90TmaWarpSpecializedAdapterINS1F_15DefaultEpilogueISI_SJ_SJ_NS1E_6thread17LinearCombinationISI_Li1EffLNS1J_9ScaleType4KindE0ELNS_15FloatRoundStyleE2ESI_EENS1_15EpilogueDefaultEEEEEvvEEEEvNT_6ParamsE)
        /*0008*/ 	.word	0x000000a8


	//----- nvinfo : EIATTR_FRAME_SIZE
	.align		4
.L_12:
        /*000c*/ 	.byte	0x04, 0x11
        /*000e*/ 	.short	(.L_14 - .L_13)
	.align		4
.L_13:
        /*0010*/ 	.word	index@(_ZN7cutlass13device_kernelINS_4gemm6kernel13GemmUniversalIN4cute5tupleIJiiiiEEENS1_10collective13CollectiveMmaINS1_37MainloopSm90TmaGmmaWarpSpecializedFP8ILi4ENS5_IJNS4_1CILi1EEESB_SB_EEENS1_35KernelTmaWarpSpecializedCooperativeEEENS5_IJNSA_ILi256EEESF_NSA_ILi32EEEEEENS_12float_e4m3_tENS5_IJlSB_lEEESI_SJ_NS4_8TiledMMAINS4_8MMA_AtomIJNS4_4SM904GMMA31MMA_64x256x32_F32E4M3E4M3_SS_TNILNSN_7ScaleInE1ELSP_1EEEEEENS4_6LayoutINS5_IJNSA_ILi2EEESB_SB_EEENS5_IJSB_NSA_ILi0EEESV_EEEEENS5_IJNS4_10UnderscoreESY_SY_EEEEENS4_13SM90_TMA_LOADENS4_14ComposedLayoutINS4_7SwizzleILi1ELi4ELi3EEENS4_18smem_ptr_flag_bitsILi8EEENSS_INS5_IJNSA_ILi8EEESG_EEENS5_IJSG_SB_EEEEEEEvNS4_8identityES11_S1B_vS1C_EENS_8epilogue10collective6detail29Sm90TmaWarpSpecializedAdapterINS1F_15DefaultEpilogueISI_SJ_SJ_NS1E_6thread17LinearCombinationISI_Li1EffLNS1J_9ScaleType4KindE0ELNS_15FloatRoundStyleE2ESI_EENS1_15EpilogueDefaultEEEEEvvEEEEvNT_6ParamsE)
        /*0014*/ 	.word	0x00000670


	//----- nvinfo : EIATTR_MIN_STACK_SIZE
	.align		4
.L_14:
        /*0018*/ 	.byte	0x04, 0x12
        /*001a*/ 	.short	(.L_16 - .L_15)
	.align		4
.L_15:
        /*001c*/ 	.word	index@(_ZN7cutlass13device_kernelINS_4gemm6kernel13GemmUniversalIN4cute5tupleIJiiiiEEENS1_10collective13CollectiveMmaINS1_37MainloopSm90TmaGmmaWarpSpecializedFP8ILi4ENS5_IJNS4_1CILi1EEESB_SB_EEENS1_35KernelTmaWarpSpecializedCooperativeEEENS5_IJNSA_ILi256EEESF_NSA_ILi32EEEEEENS_12float_e4m3_tENS5_IJlSB_lEEESI_SJ_NS4_8TiledMMAINS4_8MMA_AtomIJNS4_4SM904GMMA31MMA_64x256x32_F32E4M3E4M3_SS_TNILNSN_7ScaleInE1ELSP_1EEEEEENS4_6LayoutINS5_IJNSA_ILi2EEESB_SB_EEENS5_IJSB_NSA_ILi0EEESV_EEEEENS5_IJNS4_10UnderscoreESY_SY_EEEEENS4_13SM90_TMA_LOADENS4_14ComposedLayoutINS4_7SwizzleILi1ELi4ELi3EEENS4_18smem_ptr_flag_bitsILi8EEENSS_INS5_IJNSA_ILi8EEESG_EEENS5_IJSG_SB_EEEEEEEvNS4_8identityES11_S1B_vS1C_EENS_8epilogue10collective6detail29Sm90TmaWarpSpecializedAdapterINS1F_15DefaultEpilogueISI_SJ_SJ_NS1E_6thread17LinearCombinationISI_Li1EffLNS1J_9ScaleType4KindE0ELNS_15FloatRoundStyleE2ESI_EENS1_15EpilogueDefaultEEEEEvvEEEEvNT_6ParamsE)
        /*0020*/ 	.word	0x00000670
.L_16:


//--------------------- .nv.compat                --------------------------
	.section	.nv.compat,"",@"SHT_CUDA_COMPAT_INFO"
	.align	4
        /*0000*/ 	.byte	0x02, 0x09, 0x01, 0x00, 0x02, 0x02, 0x04, 0x00, 0x02, 0x05, 0x05, 0x00, 0x03, 0x07, 0x01, 0x01
        /*0010*/ 	.byte	0x02, 0x03, 0x01, 0x00, 0x02, 0x06, 0x01, 0x00, 0x04, 0x0b, 0x08, 0x00, 0x00, 0x00, 0x00, 0x00
        /*0020*/ 	.byte	0x00, 0x00, 0x00, 0x00


//--------------------- .nv.info._ZN7cutlass13device_kernelINS_4gemm6kernel13GemmUniversalIN4cute5tupleIJiiiiEEENS1_10collective13CollectiveMmaINS1_37MainloopSm90TmaGmmaWarpSpecializedFP8ILi4ENS5_IJNS4_1CILi1EEESB_SB_EEENS1_35KernelTmaWarpSpecializedCooperativeEEENS5_IJNSA_ILi256EEESF_NSA_ILi32EEEEEENS_12float_e4m3_tENS5_IJlSB_lEEESI_SJ_NS4_8TiledMMAINS4_8MMA_AtomIJNS4_4SM904GMMA31MMA_64x256x32_F32E4M3E4M3_SS_TNILNSN_7ScaleInE1ELSP_1EEEEEENS4_6LayoutINS5_IJNSA_ILi2EEESB_SB_EEENS5_IJSB_NSA_ILi0EEESV_EEEEENS5_IJNS4_10UnderscoreESY_SY_EEEEENS4_13SM90_TMA_LOADENS4_14ComposedLayoutINS4_7SwizzleILi1ELi4ELi3EEENS4_18smem_ptr_flag_bitsILi8EEENSS_INS5_IJNSA_ILi8EEESG_EEENS5_IJSG_SB_EEEEEEEvNS4_8identityES11_S1B_vS1C_EENS_8epilogue10collective6detail29Sm90TmaWarpSpecializedAdapterINS1F_15DefaultEpilogueISI_SJ_SJ_NS1E_6thread17LinearCombinationISI_Li1EffLNS1J_9ScaleType4KindE0ELNS_15FloatRoundStyleE2ESI_EENS1_15EpilogueDefaultEEEEEvvEEEEvNT_6ParamsE --------------------------
	.section	.nv.info._ZN7cutlass13device_kernelINS_4gemm6kernel13GemmUniversalIN4cute5tupleIJiiiiEEENS1_10collective13CollectiveMmaINS1_37MainloopSm90TmaGmmaWarpSpecializedFP8ILi4ENS5_IJNS4_1CILi1EEESB_SB_EEENS1_35KernelTmaWarpSpecializedCooperativeEEENS5_IJNSA_ILi256EEESF_NSA_ILi32EEEEEENS_12float_e4m3_tENS5_IJlSB_lEEESI_SJ_NS4_8TiledMMAINS4_8MMA_AtomIJNS4_4SM904GMMA31MMA_64x256x32_F32E4M3E4M3_SS_TNILNSN_7ScaleInE1ELSP_1EEEEEENS4_6LayoutINS5_IJNSA_ILi2EEESB_SB_EEENS5_IJSB_NSA_ILi0EEESV_EEEEENS5_IJNS4_10UnderscoreESY_SY_EEEEENS4_13SM90_TMA_LOADENS4_14ComposedLayoutINS4_7SwizzleILi1ELi4ELi3EEENS4_18smem_ptr_flag_bitsILi8EEENSS_INS5_IJNSA_ILi8EEESG_EEENS5_IJSG_SB_EEEEEEEvNS4_8identityES11_S1B_vS1C_EENS_8epilogue10collective6detail29Sm90TmaWarpSpecializedAdapterINS1F_15DefaultEpilogueISI_SJ_SJ_NS1E_6thread17LinearCombinationISI_Li1EffLNS1J_9ScaleType4KindE0ELNS_15FloatRoundStyleE2ESI_EENS1_15EpilogueDefaultEEEEEvvEEEEvNT_6ParamsE,"",@"SHT_CUDA_INFO"
	.sectionflags	@""
	.align	4


	//----- nvinfo : EIATTR_CUDA_API_VERSION
	.align		4
        /*0000*/ 	.byte	0x04, 0x37
        /*0002*/ 	.short	(.L_18 - .L_17)
.L_17:
        /*0004*/ 	.word	0x00000082


	//----- nvinfo : EIATTR_KPARAM_INFO
	.align		4
.L_18:
        /*0008*/ 	.byte	0x04, 0x17
        /*000a*/ 	.short	(.L_20 - .L_19)
.L_19:
        /*000c*/ 	.word	0x00000000
        /*0010*/ 	.short	0x0000
        /*0012*/ 	.short	0x0070
        /*0014*/ 	.byte	0x00, 0xf0, 0x01, 0x10


	//----- nvinfo : EIATTR_SPARSE_MMA_MASK
	.align		4
.L_20:
        /*0018*/ 	.byte	0x03, 0x50
        /*001a*/ 	.short	0x0000


	//----- nvinfo : EIATTR_MAXREG_COUNT
	.align		4
        /*001c*/ 	.byte	0x03, 0x1b
        /*001e*/ 	.short	0x00a8


	//----- nvinfo : EIATTR_NUM_BARRIERS
	.align		4
        /*0020*/ 	.byte	0x02, 0x4c
        /*0022*/ 	.byte	0x01
	.zero		1


	//----- nvinfo : EIATTR_ANNOTATIONS
	.align		4
        /*0024*/ 	.byte	0x04, 0x55
        /*0026*/ 	.short	(.L_22 - .L_21)


	//   ....[0]....
.L_21:
        /*0028*/ 	.word	0x00000001
        /*002c*/ 	.byte	0x90, 0x05, 0x00, 0x00, 0x01, 0x00, 0x00, 0x00, 0xb0, 0x05, 0x00, 0x00, 0x01, 0x00, 0x00, 0x00
        /* <DEDUP_REMOVED lines=1352> */
        /*54bc*/ 	.byte	0x00, 0x33, 0x02, 0x00


	//----- nvinfo : EIATTR_MERCURY_ISA_VERSION
	.align		4
.L_22:
        /*54c0*/ 	.byte	0x03, 0x5f
        /*54c2*/ 	.short	0x0101


	//----- nvinfo : EIATTR_INT_WARP_WIDE_INSTR_OFFSETS
	.align		4
        /*54c4*/ 	.byte	0x04, 0x31
        /*54c6*/ 	.short	(.L_24 - .L_23)


	//   ....[0]....
.L_23:
        /*54c8*/ 	.word	0x00000480


	//   ....[1]....
        /*54cc*/ 	.word	0x000004a0


	//   ....[2]....
        /*54d0*/ 	.word	0x000005a0


	//----- nvinfo : EIATTR_COOP_GROUP_MASK_REGIDS
	.align		4
.L_24:
        /*54d4*/ 	.byte	0x04, 0x29
        /*54d6*/ 	.short	(.L_26 - .L_25)


	//   ....[0]....
.L_25:
        /*54d8*/ 	.word	0xffffffff


	//   ....[1]....
        /*54dc*/ 	.word	0xffffffff


	//   ....[2]....
        /*54e0*/ 	.word	0xffffffff


	//   ....[3]....
        /*54e4*/ 	.word	0xffffffff


	//   ....[4]....
        /*54e8*/ 	.word	0xffffffff


	//----- nvinfo : EIATTR_COOP_GROUP_INSTR_OFFSETS
	.align		4
.L_26:
        /*54ec*/ 	.byte	0x04, 0x28
        /*54ee*/ 	.short	(.L_28 - .L_27)


	//   ....[0]....
.L_27:
        /*54f0*/ 	.word	0x00000070


	//   ....[1]....
        /*54f4*/ 	.word	0x00000080


	//   ....[2]....
        /*54f8*/ 	.word	0x000001a0


	//   ....[3]....
        /*54fc*/ 	.word	0x000003c0


	//   ....[4]....
        /*5500*/ 	.word	0x000026d0


	//----- nvinfo : EIATTR_REG_RECONFIG
	.align		4
.L_28:
        /*5504*/ 	.byte	0x01, 0x54
	.zero		2


	//----- nvinfo : EIATTR_MBARRIER_INSTR_OFFSETS
	.align		4
        /*5508*/ 	.byte	0x04, 0x39
        /*550a*/ 	.short	(.L_30 - .L_29)


	//   ....[0]....
.L_29:
        /*550c*/ 	.word	0x00000320
        /*5510*/ 	.word	0x000000ff
        /*5514*/ 	.word	0x00000000
        /*5518*/ 	.short	0x0100
        /*551a*/ 	.byte	0x09
	.zero		1


	//   ....[1]....
        /*551c*/ 	.word	0x00000330
        /*5520*/ 	.word	0x000000ff
        /*5524*/ 	.word	0x00000020
        /*5528*/ 	.short	0x0100
        /*552a*/ 	.byte	0x09
	.zero		1


	//   ....[2]....
        /*552c*/ 	.word	0x00000340
        /*5530*/ 	.word	0x000000ff
        /*5534*/ 	.word	0x00000008
        /*5538*/ 	.short	0x0100
        /*553a*/ 	.byte	0x09
	.zero		1


	//   ....[3]....
        /*553c*/ 	.word	0x00000350
        /*5540*/ 	.word	0x000000ff
        /*5544*/ 	.word	0x00000028
        /*5548*/ 	.short	0x0100
        /*554a*/ 	.byte	0x09
	.zero		1


	//   ....[4]....
        /*554c*/ 	.word	0x00000360
        /*5550*/ 	.word	0x000000ff
        /*5554*/ 	.word	0x00000010
        /*5558*/ 	.short	0x0100
        /*555a*/ 	.byte	0x09
	.zero		1


	//   ....[5]....
        /*555c*/ 	.word	0x00000370
        /*5560*/ 	.word	0x000000ff
        /*5564*/ 	.word	0x00000030
        /*5568*/ 	.short	0x0100
        /*556a*/ 	.byte	0x09
	.zero		1


	//   ....[6]....
        /*556c*/ 	.word	0x00000380
        /*5570*/ 	.word	0x000000ff
        /*5574*/ 	.word	0x00000018
        /*5578*/ 	.short	0x0100
        /*557a*/ 	.byte	0x09
	.zero		1


	//   ....[7]....
        /*557c*/ 	.word	0x00000390
        /*5580*/ 	.word	0x000000ff
        /*5584*/ 	.word	0x00000038
        /*5588*/ 	.short	0x0100
        /*558a*/ 	.byte	0x09
	.zero		1


	//   ....[8]....
        /*558c*/ 	.word	0x000005d0
        /*5590*/ 	.word	0x000000ff
        /*5594*/ 	.word	0x00000050
        /*5598*/ 	.short	0x0100
        /*559a*/ 	.byte	0x06
	.zero		1


	//   ....[9]....
        /*559c*/ 	.word	0x000005e0
        /*55a0*/ 	.word	0x000000ff
        /*55a4*/ 	.word	0x00000058
        /*55a8*/ 	.short	0x0100
        /*55aa*/ 	.byte	0x06
	.zero		1


	//   ....[10]....
        /*55ac*/ 	.word	0x00002ac0
        /*55b0*/ 	.word	0x000000ff
        /*55b4*/ 	.word	0x00000000
        /*55b8*/ 	.short	0x010a
        /*55ba*/ 	.byte	0x07
	.zero		1


	//   ....[11]....
        /*55bc*/ 	.word	0x00002b20
        /*55c0*/ 	.word	0x000000ff
        /*55c4*/ 	.word	0x00000000
        /*55c8*/ 	.short	0x010a
        /*55ca*/ 	.byte	0x07
	.zero		1


	//   ....[12]....
        /*55cc*/ 	.word	0x000062e0
        /*55d0*/ 	.word	0x000000ff
        /*55d4*/ 	.word	0x00000000
        /*55d8*/ 	.short	0x010a
        /*55da*/ 	.byte	0x09
	.zero		1


	//   ....[13]....
        /*55dc*/ 	.word	0x00006320
        /*55e0*/ 	.word	0x000000ff
        /*55e4*/ 	.word	0x00000000
        /*55e8*/ 	.short	0x010a
        /*55ea*/ 	.byte	0x09
	.zero		1


	//   ....[14]....
        /*55ec*/ 	.word	0x0000af80
        /*55f0*/ 	.word	0x000000ff
        /*55f4*/ 	.word	0x00000000
        /*55f8*/ 	.short	0x0101
        /*55fa*/ 	.byte	0x08
	.zero		1


	//   ....[15]....
        /*55fc*/ 	.word	0x0000ea10
        /*5600*/ 	.word	0x000000ff
        /*5604*/ 	.word	0x00000000
        /*5608*/ 	.short	0x0101
        /*560a*/ 	.byte	0x06
	.zero		1


	//   ....[16]....
        /*560c*/ 	.word	0x00022550
        /*5610*/ 	.word	0x00000010
        /*5614*/ 	.word	0x00000020
        /*5618*/ 	.short	0x010a
        /*561a*/ 	.byte	0x3f
	.zero		1


	//   ....[17]....
        /*561c*/ 	.word	0x00022910
        /*5620*/ 	.word	0x00000002
        /*5624*/ 	.word	0x00000058
        /*5628*/ 	.short	0x0101
        /*562a*/ 	.byte	0x3f
	.zero		1


	//   ....[18]....
        /*562c*/ 	.word	0x00023040
        /*5630*/ 	.word	0x00000005
        /*5634*/ 	.word	0x00000000
        /*5638*/ 	.short	0x010a
        /*563a*/ 	.byte	0x3f
	.zero		1


	//   ....[19]....
        /*563c*/ 	.word	0x000230d0
        /*5640*/ 	.word	0x00000007
        /*5644*/ 	.word	0x00000000
        /*5648*/ 	.short	0x010a
        /*564a*/ 	.byte	0x3f
	.zero		1


	//   ....[20]....
        /*564c*/ 	.word	0x00023160
        /*5650*/ 	.word	0x00000007
        /*5654*/ 	.word	0x00000000
        /*5658*/ 	.short	0x010a
        /*565a*/ 	.byte	0x3f
	.zero		1


	//   ....[21]....
        /*565c*/ 	.word	0x000231f0
        /*5660*/ 	.word	0x00000003
        /*5664*/ 	.word	0x00000000
        /*5668*/ 	.short	0x010a
        /*566a*/ 	.byte	0x3f
	.zero		1


	//   ....[22]....
        /*566c*/ 	.word	0x00023260
        /*5670*/ 	.word	0x00000003
        /*5674*/ 	.word	0x00000000
        /*5678*/ 	.short	0x010a
        /*567a*/ 	.byte	0x3f
	.zero		1


	//   ....[23]....
        /*567c*/ 	.word	0x000232d0
        /*5680*/ 	.word	0x00000000
        /*5684*/ 	.word	0x00000000
        /*5688*/ 	.short	0x010a
        /*568a*/ 	.byte	0x3f
	.zero		1


	//   ....[24]....
        /*568c*/ 	.word	0x000233b0
        /*5690*/ 	.word	0x00000010
        /*5694*/ 	.word	0x00000020
        /*5698*/ 	.short	0x010a
        /*569a*/ 	.byte	0x3f
	.zero		1


	//   ....[25]....
        /*569c*/ 	.word	0x00023490
        /*56a0*/ 	.word	0x00000005
        /*56a4*/ 	.word	0x00000000
        /*56a8*/ 	.short	0x010a
        /*56aa*/ 	.byte	0x3f
	.zero		1


	//   ....[26]....
        /*56ac*/ 	.word	0x000234e0
        /*56b0*/ 	.word	0x00000007
        /*56b4*/ 	.word	0x00000000
        /*56b8*/ 	.short	0x010a
        /*56ba*/ 	.byte	0x3f
	.zero		1


	//   ....[27]....
        /*56bc*/ 	.word	0x00023530
        /*56c0*/ 	.word	0x00000007
        /*56c4*/ 	.word	0x00000000
        /*56c8*/ 	.short	0x010a
        /*56ca*/ 	.byte	0x3f
	.zero		1


	//----- nvinfo : EIATTR_NUM_MBARRIERS
	.align		4
.L_30:
        /*56cc*/ 	.byte	0x03, 0x38
        /*56ce*/ 	.short	0x000a


	//----- nvinfo : EIATTR_EXIT_INSTR_OFFSETS
	.align		4
        /*56d0*/ 	.byte	0x04, 0x1c
        /*56d2*/ 	.short	(.L_32 - .L_31)


	//   ....[0]....
.L_31:
        /*56d4*/ 	.word	0x00000640


	//   ....[1]....
        /*56d8*/ 	.word	0x00000fa0


	//   ....[2]....
        /*56dc*/ 	.word	0x00021b80


	//   ....[3]....
        /*56e0*/ 	.word	0x000221e0


	//   ....[4]....
        /*56e4*/ 	.word	0x00023240


	//----- nvinfo : EIATTR_MAX_THREADS
	.align		4
.L_32:
        /*56e8*/ 	.byte	0x04, 0x05
        /*56ea*/ 	.short	(.L_34 - .L_33)
.L_33:
        /*56ec*/ 	.word	0x00000180
        /*56f0*/ 	.word	0x00000001
        /*56f4*/ 	.word	0x00000001


	//----- nvinfo : EIATTR_CRS_STACK_SIZE
	.align		4
.L_34:
        /*56f8*/ 	.byte	0x04, 0x1e
        /*56fa*/ 	.short	(.L_36 - .L_35)
.L_35:
        /*56fc*/ 	.word	0x00000000


	//----- nvinfo : EIATTR_CBANK_PARAM_SIZE
	.align		4
.L_36:
        /*5700*/ 	.byte	0x03, 0x19
        /*5702*/ 	.short	0x0470


	//----- nvinfo : EIATTR_PARAM_CBANK
	.align		4
        /*5704*/ 	.byte	0x04, 0x0a
        /*5706*/ 	.short	(.L_38 - .L_37)
	.align		4
.L_37:
        /*5708*/ 	.word	index@(.nv.constant0._ZN7cutlass13device_kernelINS_4gemm6kernel13GemmUniversalIN4cute5tupleIJiiiiEEENS1_10collective13CollectiveMmaINS1_37MainloopSm90TmaGmmaWarpSpecializedFP8ILi4ENS5_IJNS4_1CILi1EEESB_SB_EEENS1_35KernelTmaWarpSpecializedCooperativeEEENS5_IJNSA_ILi256EEESF_NSA_ILi32EEEEEENS_12float_e4m3_tENS5_IJlSB_lEEESI_SJ_NS4_8TiledMMAINS4_8MMA_AtomIJNS4_4SM904GMMA31MMA_64x256x32_F32E4M3E4M3_SS_TNILNSN_7ScaleInE1ELSP_1EEEEEENS4_6LayoutINS5_IJNSA_ILi2EEESB_SB_EEENS5_IJSB_NSA_ILi0EEESV_EEEEENS5_IJNS4_10UnderscoreESY_SY_EEEEENS4_13SM90_TMA_LOADENS4_14ComposedLayoutINS4_7SwizzleILi1ELi4ELi3EEENS4_18smem_ptr_flag_bitsILi8EEENSS_INS5_IJNSA_ILi8EEESG_EEENS5_IJSG_SB_EEEEEEEvNS4_8identityES11_S1B_vS1C_EENS_8epilogue10collective6detail29Sm90TmaWarpSpecializedAdapterINS1F_15DefaultEpilogueISI_SJ_SJ_NS1E_6thread17LinearCombinationISI_Li1EffLNS1J_9ScaleType4KindE0ELNS_15FloatRoundStyleE2ESI_EENS1_15EpilogueDefaultEEEEEvvEEEEvNT_6ParamsE)
        /*570c*/ 	.short	0x0210
        /*570e*/ 	.short	0x0470


	//----- nvinfo : EIATTR_SW_WAR
	.align		4
.L_38:
        /*5710*/ 	.byte	0x04, 0x36
        /*5712*/ 	.short	(.L_40 - .L_39)
.L_39:
        /*5714*/ 	.word	0x00000008
.L_40:


//--------------------- .nv.callgraph             --------------------------
	.section	.nv.callgraph,"",@"SHT_CUDA_CALLGRAPH"
	.align	4
	.sectionentsize	8
	.align		4
        /*0000*/ 	.word	0x00000000
	.align		4
        /*0004*/ 	.word	0xffffffff
	.align		4
        /*0008*/ 	.word	0x00000000
	.align		4
        /*000c*/ 	.word	0xfffffffe
	.align		4
        /*0010*/ 	.word	0x00000000
	.align		4
        /*0014*/ 	.word	0xfffffffd
	.align		4
        /*0018*/ 	.word	0x00000000
	.align		4
        /*001c*/ 	.word	0xfffffffc


//--------------------- .nv.constant4             --------------------------
	.section	.nv.constant4,"a",@progbits
	.align	8
	.align		8
.nv.constant4:
        /*0000*/ 	.dword	_ZN39_INTERNAL_7d7f840e_4_k_cu_00278fac_44704cuda3std3__45__cpo5beginE
	.align		8
        /*0008*/ 	.dword	_ZN39_INTERNAL_7d7f840e_4_k_cu_00278fac_44704cuda3std3__45__cpo3endE
	.align		8
        /*0010*/ 	.dword	_ZN39_INTERNAL_7d7f840e_4_k_cu_00278fac_44704cuda3std3__45__cpo6cbeginE
	.align		8
        /*0018*/ 	.dword	_ZN39_INTERNAL_7d7f840e_4_k_cu_00278fac_44704cuda3std3__45__cpo4cendE
	.align		8
        /*0020*/ 	.dword	_ZN39_INTERNAL_7d7f840e_4_k_cu_00278fac_44704cuda3std3__441_GLOBAL__N__7d7f840e_4_k_cu_00278fac_44706ignoreE
	.align		8
        /*0028*/ 	.dword	_ZN39_INTERNAL_7d7f840e_4_k_cu_00278fac_44704cuda3std3__419piecewise_constructE
	.align		8
        /*0030*/ 	.dword	_ZN39_INTERNAL_7d7f840e_4_k_cu_00278fac_44704cuda3std3__48in_placeE
	.align		8
        /*0038*/ 	.dword	_ZN39_INTERNAL_7d7f840e_4_k_cu_00278fac_44704cuda3std6ranges3__45__cpo4swapE
	.align		8
        /*0040*/ 	.dword	_ZN39_INTERNAL_7d7f840e_4_k_cu_00278fac_44704cuda3std6ranges3__45__cpo9iter_moveE
	.align		8
        /*0048*/ 	.dword	_ZN39_INTERNAL_7d7f840e_4_k_cu_00278fac_44704cute7productE
	.align		8
        /*0050*/ 	.dword	_ZN39_INTERNAL_7d7f840e_4_k_cu_00278fac_44704cute1_E


//--------------------- .text._ZN7cutlass13device_kernelINS_4gemm6kernel13GemmUniversalIN4cute5tupleIJiiiiEEENS1_10collective13CollectiveMmaINS1_37MainloopSm90TmaGmmaWarpSpecializedFP8ILi4ENS5_IJNS4_1CILi1EEESB_SB_EEENS1_35KernelTmaWarpSpecializedCooperativeEEENS5_IJNSA_ILi256EEESF_NSA_ILi32EEEEEENS_12float_e4m3_tENS5_IJlSB_lEEESI_SJ_NS4_8TiledMMAINS4_8MMA_AtomIJNS4_4SM904GMMA31MMA_64x256x32_F32E4M3E4M3_SS_TNILNSN_7ScaleInE1ELSP_1EEEEEENS4_6LayoutINS5_IJNSA_ILi2EEESB_SB_EEENS5_IJSB_NSA_ILi0EEESV_EEEEENS5_IJNS4_10UnderscoreESY_SY_EEEEENS4_13SM90_TMA_LOADENS4_14ComposedLayoutINS4_7SwizzleILi1ELi4ELi3EEENS4_18smem_ptr_flag_bitsILi8EEENSS_INS5_IJNSA_ILi8EEESG_EEENS5_IJSG_SB_EEEEEEEvNS4_8identityES11_S1B_vS1C_EENS_8epilogue10collective6detail29Sm90TmaWarpSpecializedAdapterINS1F_15DefaultEpilogueISI_SJ_SJ_NS1E_6thread17LinearCombinationISI_Li1EffLNS1J_9ScaleType4KindE0ELNS_15FloatRoundStyleE2ESI_EENS1_15EpilogueDefaultEEEEEvvEEEEvNT_6ParamsE --------------------------
	.section	.text._ZN7cutlass13device_kernelINS_4gemm6kernel13GemmUniversalIN4cute5tupleIJiiiiEEENS1_10collective13CollectiveMmaINS1_37MainloopSm90TmaGmmaWarpSpecializedFP8ILi4ENS5_IJNS4_1CILi1EEESB_SB_EEENS1_35KernelTmaWarpSpecializedCooperativeEEENS5_IJNSA_ILi256EEESF_NSA_ILi32EEEEEENS_12float_e4m3_tENS5_IJlSB_lEEESI_SJ_NS4_8TiledMMAINS4_8MMA_AtomIJNS4_4SM904GMMA31MMA_64x256x32_F32E4M3E4M3_SS_TNILNSN_7ScaleInE1ELSP_1EEEEEENS4_6LayoutINS5_IJNSA_ILi2EEESB_SB_EEENS5_IJSB_NSA_ILi0EEESV_EEEEENS5_IJNS4_10UnderscoreESY_SY_EEEEENS4_13SM90_TMA_LOADENS4_14ComposedLayoutINS4_7SwizzleILi1ELi4ELi3EEENS4_18smem_ptr_flag_bitsILi8EEENSS_INS5_IJNSA_ILi8EEESG_EEENS5_IJSG_SB_EEEEEEEvNS4_8identityES11_S1B_vS1C_EENS_8epilogue10collective6detail29Sm90TmaWarpSpecializedAdapterINS1F_15DefaultEpilogueISI_SJ_SJ_NS1E_6thread17LinearCombinationISI_Li1EffLNS1J_9ScaleType4KindE0ELNS_15FloatRoundStyleE2ESI_EENS1_15EpilogueDefaultEEEEEvvEEEEvNT_6ParamsE,"ax",@progbits
	.align	128
.text._ZN7cutlass13device_kernelINS_4gemm6kernel13GemmUniversalIN4cute5tupleIJiiiiEEENS1_10collective13CollectiveMmaINS1_37MainloopSm90TmaGmmaWarpSpecializedFP8ILi4ENS5_IJNS4_1CILi1EEESB_SB_EEENS1_35KernelTmaWarpSpecializedCooperativeEEENS5_IJNSA_ILi256EEESF_NSA_ILi32EEEEEENS_12float_e4m3_tENS5_IJlSB_lEEESI_SJ_NS4_8TiledMMAINS4_8MMA_AtomIJNS4_4SM904GMMA31MMA_64x256x32_F32E4M3E4M3_SS_TNILNSN_7ScaleInE1ELSP_1EEEEEENS4_6LayoutINS5_IJNSA_ILi2EEESB_SB_EEENS5_IJSB_NSA_ILi0EEESV_EEEEENS5_IJNS4_10UnderscoreESY_SY_EEEEENS4_13SM90_TMA_LOADENS4_14ComposedLayoutINS4_7SwizzleILi1ELi4ELi3EEENS4_18smem_ptr_flag_bitsILi8EEENSS_INS5_IJNSA_ILi8EEESG_EEENS5_IJSG_SB_EEEEEEEvNS4_8identityES11_S1B_vS1C_EENS_8epilogue10collective6detail29Sm90TmaWarpSpecializedAdapterINS1F_15DefaultEpilogueISI_SJ_SJ_NS1E_6thread17LinearCombinationISI_Li1EffLNS1J_9ScaleType4KindE0ELNS_15FloatRoundStyleE2ESI_EENS1_15EpilogueDefaultEEEEEvvEEEEvNT_6ParamsE:
        .type           _ZN7cutlass13device_kernelINS_4gemm6kernel13GemmUniversalIN4cute5tupleIJiiiiEEENS1_10collective13CollectiveMmaINS1_37MainloopSm90TmaGmmaWarpSpecializedFP8ILi4ENS5_IJNS4_1CILi1EEESB_SB_EEENS1_35KernelTmaWarpSpecializedCooperativeEEENS5_IJNSA_ILi256EEESF_NSA_ILi32EEEEEENS_12float_e4m3_tENS5_IJlSB_lEEESI_SJ_NS4_8TiledMMAINS4_8MMA_AtomIJNS4_4SM904GMMA31MMA_64x256x32_F32E4M3E4M3_SS_TNILNSN_7ScaleInE1ELSP_1EEEEEENS4_6LayoutINS5_IJNSA_ILi2EEESB_SB_EEENS5_IJSB_NSA_ILi0EEESV_EEEEENS5_IJNS4_10UnderscoreESY_SY_EEEEENS4_13SM90_TMA_LOADENS4_14ComposedLayoutINS4_7SwizzleILi1ELi4ELi3EEENS4_18smem_ptr_flag_bitsILi8EEENSS_INS5_IJNSA_ILi8EEESG_EEENS5_IJSG_SB_EEEEEEEvNS4_8identityES11_S1B_vS1C_EENS_8epilogue10collective6detail29Sm90TmaWarpSpecializedAdapterINS1F_15DefaultEpilogueISI_SJ_SJ_NS1E_6thread17LinearCombinationISI_Li1EffLNS1J_9ScaleType4KindE0ELNS_15FloatRoundStyleE2ESI_EENS1_15EpilogueDefaultEEEEEvvEEEEvNT_6ParamsE,@function
        .size           _ZN7cutlass13device_kernelINS_4gemm6kernel13GemmUniversalIN4cute5tupleIJiiiiEEENS1_10collective13CollectiveMmaINS1_37MainloopSm90TmaGmmaWarpSpecializedFP8ILi4ENS5_IJNS4_1CILi1EEESB_SB_EEENS1_35KernelTmaWarpSpecializedCooperativeEEENS5_IJNSA_ILi256EEESF_NSA_ILi32EEEEEENS_12float_e4m3_tENS5_IJlSB_lEEESI_SJ_NS4_8TiledMMAINS4_8MMA_AtomIJNS4_4SM904GMMA31MMA_64x256x32_F32E4M3E4M3_SS_TNILNSN_7ScaleInE1ELSP_1EEEEEENS4_6LayoutINS5_IJNSA_ILi2EEESB_SB_EEENS5_IJSB_NSA_ILi0EEESV_EEEEENS5_IJNS4_10UnderscoreESY_SY_EEEEENS4_13SM90_TMA_LOADENS4_14ComposedLayoutINS4_7SwizzleILi1ELi4ELi3EEENS4_18smem_ptr_flag_bitsILi8EEENSS_INS5_IJNSA_ILi8EEESG_EEENS5_IJSG_SB_EEEEEEEvNS4_8identityES11_S1B_vS1C_EENS_8epilogue10collective6detail29Sm90TmaWarpSpecializedAdapterINS1F_15DefaultEpilogueISI_SJ_SJ_NS1E_6thread17LinearCombinationISI_Li1EffLNS1J_9ScaleType4KindE0ELNS_15FloatRoundStyleE2ESI_EENS1_15EpilogueDefaultEEEEEvvEEEEvNT_6ParamsE,(.L_x_585 - _ZN7cutlass13device_kernelINS_4gemm6kernel13GemmUniversalIN4cute5tupleIJiiiiEEENS1_10collective13CollectiveMmaINS1_37MainloopSm90TmaGmmaWarpSpecializedFP8ILi4ENS5_IJNS4_1CILi1EEESB_SB_EEENS1_35KernelTmaWarpSpecializedCooperativeEEENS5_IJNSA_ILi256EEESF_NSA_ILi32EEEEEENS_12float_e4m3_tENS5_IJlSB_lEEESI_SJ_NS4_8TiledMMAINS4_8MMA_AtomIJNS4_4SM904GMMA31MMA_64x256x32_F32E4M3E4M3_SS_TNILNSN_7ScaleInE1ELSP_1EEEEEENS4_6LayoutINS5_IJNSA_ILi2EEESB_SB_EEENS5_IJSB_NSA_ILi0EEESV_EEEEENS5_IJNS4_10UnderscoreESY_SY_EEEEENS4_13SM90_TMA_LOADENS4_14ComposedLayoutINS4_7SwizzleILi1ELi4ELi3EEENS4_18smem_ptr_flag_bitsILi8EEENSS_INS5_IJNSA_ILi8EEESG_EEENS5_IJSG_SB_EEEEEEEvNS4_8identityES11_S1B_vS1C_EENS_8epilogue10collective6detail29Sm90TmaWarpSpecializedAdapterINS1F_15DefaultEpilogueISI_SJ_SJ_NS1E_6thread17LinearCombinationISI_Li1EffLNS1J_9ScaleType4KindE0ELNS_15FloatRoundStyleE2ESI_EENS1_15EpilogueDefaultEEEEEvvEEEEvNT_6ParamsE)
        .other          _ZN7cutlass13device_kernelINS_4gemm6kernel13GemmUniversalIN4cute5tupleIJiiiiEEENS1_10collective13CollectiveMmaINS1_37MainloopSm90TmaGmmaWarpSpecializedFP8ILi4ENS5_IJNS4_1CILi1EEESB_SB_EEENS1_35KernelTmaWarpSpecializedCooperativeEEENS5_IJNSA_ILi256EEESF_NSA_ILi32EEEEEENS_12float_e4m3_tENS5_IJlSB_lEEESI_SJ_NS4_8TiledMMAINS4_8MMA_AtomIJNS4_4SM904GMMA31MMA_64x256x32_F32E4M3E4M3_SS_TNILNSN_7ScaleInE1ELSP_1EEEEEENS4_6LayoutINS5_IJNSA_ILi2EEESB_SB_EEENS5_IJSB_NSA_ILi0EEESV_EEEEENS5_IJNS4_10UnderscoreESY_SY_EEEEENS4_13SM90_TMA_LOADENS4_14ComposedLayoutINS4_7SwizzleILi1ELi4ELi3EEENS4_18smem_ptr_flag_bitsILi8EEENSS_INS5_IJNSA_ILi8EEESG_EEENS5_IJSG_SB_EEEEEEEvNS4_8identityES11_S1B_vS1C_EENS_8epilogue10collective6detail29Sm90TmaWarpSpecializedAdapterINS1F_15DefaultEpilogueISI_SJ_SJ_NS1E_6thread17LinearCombinationISI_Li1EffLNS1J_9ScaleType4KindE0ELNS_15FloatRoundStyleE2ESI_EENS1_15EpilogueDefaultEEEEEvvEEEEvNT_6ParamsE,@"STO_CUDA_ENTRY STV_DEFAULT"
_ZN7cutlass13device_kernelINS_4gemm6kernel13GemmUniversalIN4cute5tupleIJiiiiEEENS1_10collective13CollectiveMmaINS1_37MainloopSm90TmaGmmaWarpSpecializedFP8ILi4ENS5_IJNS4_1CILi1EEESB_SB_EEENS1_35KernelTmaWarpSpecializedCooperativeEEENS5_IJNSA_ILi256EEESF_NSA_ILi32EEEEEENS_12float_e4m3_tENS5_IJlSB_lEEESI_SJ_NS4_8TiledMMAINS4_8MMA_AtomIJNS4_4SM904GMMA31MMA_64x256x32_F32E4M3E4M3_SS_TNILNSN_7ScaleInE1ELSP_1EEEEEENS4_6LayoutINS5_IJNSA_ILi2EEESB_SB_EEENS5_IJSB_NSA_ILi0EEESV_EEEEENS5_IJNS4_10UnderscoreESY_SY_EEEEENS4_13SM90_TMA_LOADENS4_14ComposedLayoutINS4_7SwizzleILi1ELi4ELi3EEENS4_18smem_ptr_flag_bitsILi8EEENSS_INS5_IJNSA_ILi8EEESG_EEENS5_IJSG_SB_EEEEEEEvNS4_8identityES11_S1B_vS1C_EENS_8epilogue10collective6detail29Sm90TmaWarpSpecializedAdapterINS1F_15DefaultEpilogueISI_SJ_SJ_NS1E_6thread17LinearCombinationISI_Li1EffLNS1J_9ScaleType4KindE0ELNS_15FloatRoundStyleE2ESI_EENS1_15EpilogueDefaultEEEEEvvEEEEvNT_6ParamsE:
[----:B------:R-:W0:Y:S02]  /*0000*/  LDC R1, c[0x0][0x28] ;  /* 0x00000a00ff017b82 */ /* 0x000e240000000800 */
[----:B0-----:R-:W-:Y:S01]  /*0010*/  VIADD R1, R1, 0xfffff990 ;  /* 0xfffff99001017836 */ /* 0x001fe20000000000 */
[----:B------:R-:W0:Y:S01]  /*0020*/  S2R R2, SR_TID.X ;  /* 0x0000000000027919 */ /* 0x000e220000002100 */
[----:B------:R-:W-:Y:S01]  /*0030*/  ELECT P0, URZ, PT ;  /* 0x00000000003f782f */ /* 0x000fe20003800000 */
[----:B------:R-:W-:Y:S01]  /*0040*/  BSSY B0, `(.L_x_0) ;  /* 0x0000015000007945 */ /* 0x000fe20003800000 */
[--C-:B0-----:R-:W-:Y:S02]  /*0050*/  SHF.R.U32.HI R0, RZ, 0x5, R2.reuse ;  /* 0x00000005ff007819 */ /* 0x101fe40000011602 */
[----:B------:R-:W-:-:S03]  /*0060*/  SHF.R.U32.HI R2, RZ, 0x7, R2 ;  /* 0x00000007ff027819 */ /* 0x000fc60000011602 */
[----:B------:R-:W0:Y:S04]  /*0070*/  SHFL.IDX PT, R3, R0, RZ, 0x1f ;  /* 0x00001fff00037589 */ /* 0x000e2800000e0000 */
[----:B------:R-:W1:Y:S01]  /*0080*/  SHFL.IDX PT, R2, R2, RZ, 0x1f ;  /* 0x00001fff02027589 */ /* 0x000e6200000e0000 */
[----:B0-----:R-:W-:Y:S02]  /*0090*/  R2UR UR4, R3 ;  /* 0x00000000030472ca */ /* 0x001fe400000e0000 */
[----:B-1----:R-:W-:-:S11]  /*00a0*/  R2UR UR6, R2 ;  /* 0x00000000020672ca */ /* 0x002fd600000e0000 */
[----:B------:R-:W-:Y:S02]  /*00b0*/  USHF.R.S32.HI UR5, URZ, 0x1f, UR4 ;  /* 0x0000001f3f057899 */ /* 0x000fe40008011404 */
[----:B------:R-:W-:Y:S02]  /*00c0*/  ISETP.NE.OR P0, PT, RZ, UR4, !P0 ;  /* 0x00000004ff007c0c */ /* 0x000fe4000c705670 */
[----:B------:R-:W-:-:S04]  /*00d0*/  ULEA.HI UR5, UR5, UR4, URZ, 0x2 ;  /* 0x0000000405057291 */ /* 0x000fc8000f8f103f */
[----:B------:R-:W-:-:S04]  /*00e0*/  ULOP3.LUT UR5, UR5, 0xfffffffc, URZ, 0xc0, !UPT ;  /* 0xfffffffc05057892 */ /* 0x000fc8000f8ec03f */
[----:B------:R-:W-:-:S03]  /*00f0*/  UIADD3 UR8, UR4, -UR5, URZ ;  /* 0x8000000504087290 */ /* 0x000fc6000fffe03f */
[----:B------:R-:W-:Y:S09]  /*0100*/  @P0 BRA `(.L_x_1) ;  /* 0x0000000000200947 */ /* 0x000ff20003800000 */
[----:B------:R-:W-:Y:S02]  /*0110*/  ULDC.64 UR4, c[0x0][0x198] ;  /* 0x0000660000047ab9 */ /* 0x000fe40000000a00 */
[----:B------:R-:W-:Y:S02]  /*0120*/  UIADD3 UR10, UP0, UR4, 0xf0, URZ ;  /* 0x000000f0040a7890 */ /* 0x000fe4000ff1e03f */
[----:B------:R-:W-:Y:S02]  /*0130*/  UIADD3 UR4, UP1, UR4, 0x1f0, URZ ;  /* 0x000001f004047890 */ /* 0x000fe4000ff3e03f */
[----:B------:R-:W-:Y:S02]  /*0140*/  UIADD3.X UR11, URZ, UR5, URZ, UP0, !UPT ;  /* 0x000000053f0b7290 */ /* 0x000fe400087fe43f */
[----:B------:R-:W-:-:S07]  /*0150*/  UIADD3.X UR5, URZ, UR5, URZ, UP1, !UPT ;  /* 0x000000053f057290 */ /* 0x000fce0008ffe43f */
[----:B------:R0:W-:Y:S02]  /*0160*/  UTMACCTL.PF [UR10] ;  /* 0x000000000a0079b9 */ /* 0x0001e40008040000 */
[----:B------:R0:W-:Y:S02]  /*0170*/  UTMACCTL.PF [UR4] ;  /* 0x00000000040079b9 */ /* 0x0001e40008040000 */
[----:B0-----:R-:W-:Y:S01]  /*0180*/  NOP ;  /* 0x0000000000007918 */ /* 0x001fe20000000000 */
.L_x_1:
[----:B------:R-:W-:Y:S05]  /*0190*/  BSYNC B0 ;  /* 0x0000000000007941 */ /* 0x000fea0003800000 */
.L_x_0:
[----:B------:R-:W0:Y:S01]  /*01a0*/  SHFL.IDX PT, R2, R0, RZ, 0x1f ;  /* 0x00001fff00027589 */ /* 0x000e2200000e0000 */
[----:B------:R-:W-:Y:S01]  /*01b0*/  UISETP.NE.AND UP0, UPT, UR8, 0x3, UPT ;  /* 0x000000030800788c */ /* 0x000fe2000bf05270 */
[----:B------:R-:W-:Y:S01]  /*01c0*/  ISETP.NE.AND P1, PT, RZ, UR6, PT ;  /* 0x00000006ff007c0c */ /* 0x000fe2000bf25270 */
[----:B------:R-:W-:Y:S02]  /*01d0*/  UIADD3 UR10, UR6, -0x1, URZ ;  /* 0xffffffff060a7890 */ /* 0x000fe4000fffe03f */
[----:B------:R-:W-:Y:S02]  /*01e0*/  UISETP.EQ.OR UP0, UPT, UR8, URZ, !UP0 ;  /* 0x0000003f0800728c */ /* 0x000fe4000c702670 */
[----:B------:R-:W-:Y:S02]  /*01f0*/  UISETP.GE.U32.AND UP1, UPT, UR10, 0x2, UPT ;  /* 0x000000020a00788c */ /* 0x000fe4000bf26070 */
[----:B------:R-:W-:-:S04]  /*0200*/  UISETP.EQ.AND UP0, UPT, UR6, URZ, UP0 ;  /* 0x0000003f0600728c */ /* 0x000fc80008702270 */
[----:B------:R-:W-:-:S04]  /*0210*/  USEL UR13, URZ, 0x1, !UP0 ;  /* 0x000000013f0d7887 */ /* 0x000fc8000c000000 */
[----:B------:R-:W-:Y:S01]  /*0220*/  USEL UR13, UR13, 0x2, UP1 ;  /* 0x000000020d0d7887 */ /* 0x000fe20008800000 */
[----:B0-----:R-:W-:-:S13]  /*0230*/  ISETP.NE.AND P0, PT, R2, RZ, PT ;  /* 0x000000ff0200720c */ /* 0x001fda0003f05270 */
[----:B------:R-:W-:Y:S05]  /*0240*/  @P0 BRA `(.L_x_2) ;  /* 0x0000000000580947 */ /* 0x000fea0003800000 */
[----:B------:R-:W0:Y:S01]  /*0250*/  S2UR UR9, SR_CgaCtaId ;  /* 0x00000000000979c3 */ /* 0x000e220000008800 */
[----:B------:R-:W-:Y:S01]  /*0260*/  UMOV UR4, 0x400 ;  /* 0x0000040000047882 */ /* 0x000fe20000000000 */
[----:B------:R-:W-:Y:S01]  /*0270*/  UMOV UR5, 0x1 ;  /* 0x0000000100057882 */ /* 0x000fe20000000000 */
[----:B------:R-:W-:Y:S01]  /*0280*/  UMOV UR6, 0x100 ;  /* 0x0000010000067882 */ /* 0x000fe20000000000 */
[----:B------:R-:W-:Y:S01]  /*0290*/  ELECT P0, URZ, PT ;  /* 0x00000000003f782f */ /* 0x000fe20003800000 */
[----:B------:R-:W-:-:S04]  /*02a0*/  UIADD3 UR6, -UR6, 0x100000, URZ ;  /* 0x0010000006067890 */ /* 0x000fc8000fffe13f */
[----:B------:R-:W-:Y:S02]  /*02b0*/  USHF.L.U32 UR7, UR6, 0xb, URZ ;  /* 0x0000000b06077899 */ /* 0x000fe4000800063f */
[----:B------:R-:W-:Y:S02]  /*02c0*/  USHF.L.U32 UR6, UR6, 0x1, URZ ;  /* 0x0000000106067899 */ /* 0x000fe4000800063f */
[----:B0-----:R-:W-:Y:S02]  /*02d0*/  ULEA UR9, UR9, UR4, 0x18 ;  /* 0x0000000409097291 */ /* 0x001fe4000f8ec03f */
[----:B------:R-:W-:-:S04]  /*02e0*/  UIADD3 UR4, -UR5, 0x100000, URZ ;  /* 0x0010000005047890 */ /* 0x000fc8000fffe13f */
[----:B------:R-:W-:Y:S02]  /*02f0*/  USHF.L.U32 UR5, UR4, 0xb, URZ ;  /* 0x0000000b04057899 */ /* 0x000fe4000800063f */
[----:B------:R-:W-:Y:S01]  /*0300*/  USHF.L.U32 UR4, UR4, 0x1, URZ ;  /* 0x0000000104047899 */ /* 0x000fe2000800063f */
[----:B------:R-:W0:Y:S11]  /*0310*/  FENCE.VIEW.ASYNC.S ;  /* 0x00000000000073c6 */ /* 0x000e360000000000 */
[----:B0-----:R0:W1:Y:S01]  /*0320*/  SYNCS.EXCH.64 URZ, [UR9], UR4 ;  /* 0x00000004093f75b2 */ /* 0x0010620008000100 */
[----:B------:R0:W2:Y:S01]  /*0330*/  SYNCS.EXCH.64 URZ, [UR9+0x20], UR6 ;  /* 0x00002006093f75b2 */ /* 0x0000a20008000100 */
[----:B------:R0:W3:Y:S01]  /*0340*/  SYNCS.EXCH.64 URZ, [UR9+0x8], UR4 ;  /* 0x00000804093f75b2 */ /* 0x0000e20008000100 */
[----:B------:R0:W4:Y:S01]  /*0350*/  SYNCS.EXCH.64 URZ, [UR9+0x28], UR6 ;  /* 0x00002806093f75b2 */ /* 0x0001220008000100 */
[----:B------:R0:W0:Y:S01]  /*0360*/  SYNCS.EXCH.64 URZ, [UR9+0x10], UR4 ;  /* 0x00001004093f75b2 */ /* 0x0000220008000100 */
[----:B------:R0:W0:Y:S01]  /*0370*/  SYNCS.EXCH.64 URZ, [UR9+0x30], UR6 ;  /* 0x00003006093f75b2 */ /* 0x0000220008000100 */
[----:B------:R0:W0:Y:S01]  /*0380*/  SYNCS.EXCH.64 URZ, [UR9+0x18], UR4 ;  /* 0x00001804093f75b2 */ /* 0x0000220008000100 */
[----:B------:R0:W0:Y:S01]  /*0390*/  SYNCS.EXCH.64 URZ, [UR9+0x38], UR6 ;  /* 0x00003806093f75b2 */ /* 0x0000220008000100 */
[----:B------:R-:W-:Y:S01]  /*03a0*/  NOP ;  /* 0x0000000000007918 */ /* 0x000fe20000000000 */
.L_x_2:
[----:B------:R-:W5:Y:S01]  /*03b0*/  LDC R2, c[0x0][0x65c] ;  /* 0x00019700ff027b82 */ /* 0x000f620000000800 */
[----:B------:R-:W1:Y:S01]  /*03c0*/  SHFL.IDX PT, R0, R0, RZ, 0x1f ;  /* 0x00001fff00007589 */ /* 0x000e6200000e0000 */
[----:B------:R-:W-:Y:S01]  /*03d0*/  ELECT P0, URZ, PT ;  /* 0x00000000003f782f */ /* 0x000fe20003800000 */
[----:B------:R-:W-:Y:S01]  /*03e0*/  IMAD.MOV.U32 R3, RZ, RZ, RZ ;  /* 0x000000ffff037224 */ /* 0x000fe200078e00ff */
[----:B0-----:R-:W-:Y:S01]  /*03f0*/  UMOV UR4, 0x20 ;  /* 0x0000002000047882 */ /* 0x001fe20000000000 */
[----:B------:R-:W0:Y:S01]  /*0400*/  S2R R11, SR_CTAID.Y ;  /* 0x00000000000b7919 */ /* 0x000e220000002600 */
[----:B------:R-:W-:Y:S01]  /*0410*/  NOP ;  /* 0x0000000000007918 */ /* 0x000fe20000000000 */
[----:B------:R-:W-:Y:S01]  /*0420*/  NOP ;  /* 0x0000000000007918 */ /* 0x000fe20000000000 */
[----:B-----5:R-:W-:Y:S02]  /*0430*/  ISETP.NE.AND P4, PT, R2, 0x1, PT ;  /* 0x000000010200780c */ /* 0x020fe40003f85270 */
[----:B------:R-:W5:Y:S01]  /*0440*/  S2R R2, SR_CTAID.X ;  /* 0x0000000000027919 */ /* 0x000f620000002500 */
[----:B-1----:R-:W-:-:S10]  /*0450*/  ISETP.NE.OR P0, PT, R0, RZ, !P0 ;  /* 0x000000ff0000720c */ /* 0x002fd40004705670 */
[----:B------:R-:W5:Y:S01]  /*0460*/  @P4 LDC R7, c[0x0][0x10] ;  /* 0x00000400ff074b82 */ /* 0x000f620000000800 */
[----:B0-----:R-:W-:Y:S02]  /*0470*/  @P4 IMAD.MOV.U32 R4, RZ, RZ, R11 ;  /* 0x000000ffff044224 */ /* 0x001fe400078e000b */
[----:B------:R-:W-:Y:S01]  /*0480*/  VOTEU.ALL UP0, P0 ;  /* 0x00000000003f7886 */ /* 0x000fe20000000000 */
[----:B------:R-:W-:Y:S01]  /*0490*/  @P4 IMAD.MOV.U32 R5, RZ, RZ, RZ ;  /* 0x000000ffff054224 */ /* 0x000fe200078e00ff */
[----:B------:R-:W-:Y:S01]  /*04a0*/  VOTEU.ALL UP1, P0 ;  /* 0x00000000003f7886 */ /* 0x000fe20000020000 */
[----:B------:R-:W-:Y:S02]  /*04b0*/  @P4 IMAD.MOV.U32 R13, RZ, RZ, RZ ;  /* 0x000000ffff0d4224 */ /* 0x000fe400078e00ff */
[----:B------:R-:W0:Y:S01]  /*04c0*/  @!P4 LDC R9, c[0x0][0xc] ;  /* 0x00000300ff09cb82 */ /* 0x000e220000000800 */
[----:B------:R-:W-:Y:S01]  /*04d0*/  @!UP0 UMOV UR6, 0x400 ;  /* 0x0000040000068882 */ /* 0x000fe20000000000 */
[----:B------:R-:W-:-:S04]  /*04e0*/  @!UP0 UIADD3 UR4, -UR4, 0x100000, URZ ;  /* 0x0010000004048890 */ /* 0x000fc8000fffe13f */
[----:B------:R-:W-:Y:S02]  /*04f0*/  @!UP0 USHF.L.U32 UR5, UR4, 0xb, URZ ;  /* 0x0000000b04058899 */ /* 0x000fe4000800063f */
[----:B------:R-:W-:Y:S01]  /*0500*/  @!UP0 USHF.L.U32 UR4, UR4, 0x1, URZ ;  /* 0x0000000104048899 */ /* 0x000fe2000800063f */
[----:B------:R-:W1:Y:S01]  /*0510*/  @!UP0 S2UR UR7, SR_CgaCtaId ;  /* 0x00000000000789c3 */ /* 0x000e620000008800 */
[----:B-----5:R-:W-:-:S04]  /*0520*/  @P4 IMAD.WIDE.U32 R6, R2, R7, R4 ;  /* 0x0000000702064225 */ /* 0x020fc800078e0004 */
[----:B------:R-:W-:Y:S02]  /*0530*/  @P4 IMAD.MOV.U32 R10, RZ, RZ, R6 ;  /* 0x000000ffff0a4224 */ /* 0x000fe400078e0006 */
[----:B------:R-:W-:Y:S02]  /*0540*/  @P4 IMAD.IADD R14, R7, 0x1, R13 ;  /* 0x00000001070e4824 */ /* 0x000fe400078e020d */
[----:B0-----:R-:W-:-:S04]  /*0550*/  @!P4 IMAD.WIDE.U32 R4, R9, R11, R2 ;  /* 0x0000000b0904c225 */ /* 0x001fc800078e0002 */
[----:B------:R-:W-:Y:S02]  /*0560*/  @!P4 IMAD.MOV.U32 R10, RZ, RZ, R4 ;  /* 0x000000ffff0ac224 */ /* 0x000fe400078e0004 */
[----:B------:R-:W-:Y:S01]  /*0570*/  @!P4 IMAD.MOV.U32 R14, RZ, RZ, R5 ;  /* 0x000000ffff0ec224 */ /* 0x000fe200078e0005 */
[----:B-1----:R-:W-:Y:S02]  /*0580*/  @!UP0 ULEA UR6, UR7, UR6, 0x18 ;  /* 0x0000000607068291 */ /* 0x002fe4000f8ec03f */
[----:B------:R0:W-:Y:S01]  /*0590*/  STL [R1+0x45c], R10 ;  /* 0x00045c0a01007387 */ /* 0x0001e20000100800 */
[----:B------:R-:W-:-:S03]  /*05a0*/  VOTEU.ALL UP0, P0 ;  /* 0x00000000003f7886 */ /* 0x000fc60000000000 */
[----:B------:R0:W-:Y:S04]  /*05b0*/  STL [R1+0x458], R14 ;  /* 0x0004580e01007387 */ /* 0x0001e80000100800 */
[----:B------:R-:W1:Y:S02]  /*05c0*/  FENCE.VIEW.ASYNC.S ;  /* 0x00000000000073c6 */ /* 0x000e640000000000 */
[----:B-1----:R0:W2:Y:S01]  /*05d0*/  @!UP0 SYNCS.EXCH.64 URZ, [UR6+0x50], UR4 ;  /* 0x00005004063f85b2 */ /* 0x0020a20008000100 */
[----:B------:R0:W2:Y:S01]  /*05e0*/  @!UP1 SYNCS.EXCH.64 URZ, [UR6+0x58], UR4 ;  /* 0x00005804063f95b2 */ /* 0x0000a20008000100 */
[----:B------:R-:W-:Y:S01]  /*05f0*/  NOP ;  /* 0x0000000000007918 */ /* 0x000fe20000000000 */
[----:B--234-:R-:W-:Y:S06]  /*0600*/  BAR.SYNC.DEFER_BLOCKING 0x0 ;  /* 0x0000000000007b1d */ /* 0x01cfec0000010000 */
[----:B0-----:R-:W-:Y:S05]  /*0610*/  @!P1 BRA `(.L_x_3) ;  /* 0x00000214005c9947 */ /* 0x001fea0003800000 */
[----:B------:R-:W-:-:S06]  /*0620*/  UISETP.GT.U32.AND UP0, UPT, UR10, 0x1, UPT ;  /* 0x000000010a00788c */ /* 0x000fcc000bf04070 */
[----:B------:R-:W-:-:S13]  /*0630*/  PLOP3.LUT P0, PT, PT, PT, UP0, 0x80, 0x0 ;  /* 0x000000000000781c */ /* 0x000fda0003f0f008 */
[----:B------:R-:W-:Y:S05]  /*0640*/  @P0 EXIT ;  /* 0x000000000000094d */ /* 0x000fea0003800000 */
[----:B------:R-:W-:Y:S01]  /*0650*/  IMAD.MOV.U32 R5, RZ, RZ, -0x1 ;  /* 0xffffffffff057424 */ /* 0x000fe200078e00ff */
[----:B------:R-:W-:Y:S01]  /*0660*/  ULDC.64 UR4, c[0x0][0x650] ;  /* 0x0001940000047ab9 */ /* 0x000fe20000000a00 */
[----:B------:R-:W-:Y:S01]  /*0670*/  IMAD.MOV.U32 R4, RZ, RZ, -0x1 ;  /* 0xffffffffff047424 */ /* 0x000fe200078e00ff */
[----:B------:R-:W-:Y:S01]  /*0680*/  ISETP.GE.U32.AND P0, PT, R10, UR4, PT ;  /* 0x000000040a007c0c */ /* 0x000fe2000bf06070 */
[----:B------:R-:W-:Y:S01]  /*0690*/  UMOV UR14, 0xffffffff ;  /* 0xffffffff000e7882 */ /* 0x000fe20000000000 */
[----:B------:R0:W-:Y:S01]  /*06a0*/  STL [R1+0x464], R5 ;  /* 0x0004640501007387 */ /* 0x0001e20000100800 */
[----:B------:R-:W-:Y:S02]  /*06b0*/  PRMT R0, RZ, 0x7610, R0 ;  /* 0x00007610ff007816 */ /* 0x000fe40000000000 */
[----:B------:R-:W-:Y:S01]  /*06c0*/  ISETP.GE.U32.AND.EX P0, PT, R14, UR5, PT, P0 ;  /* 0x000000050e007c0c */ /* 0x000fe2000bf06100 */
[----:B------:R0:W-:-:S12]  /*06d0*/  STL [R1+0x460], R4 ;  /* 0x0004600401007387 */ /* 0x0001d80000100800 */
[----:B0-----:R-:W-:Y:S05]  /*06e0*/  @P0 BRA `(.L_x_4) ;  /* 0x00000004006c0947 */ /* 0x001fea0003800000 */
[----:B------:R-:W-:Y:S01]  /*06f0*/  ULDC.64 UR14, c[0x0][0x628] ;  /* 0x00018a00000e7ab9 */ /* 0x000fe20000000a00 */
[----:B------:R-:W0:Y:S01]  /*0700*/  LDC.64 R12, c[0x0][0x620] ;  /* 0x00018800ff0c7b82 */ /* 0x000e220000000a00 */
[----:B------:R-:W-:Y:S01]  /*0710*/  ISETP.NE.U32.AND P0, PT, RZ, UR14, PT ;  /* 0x0000000eff007c0c */ /* 0x000fe2000bf05070 */
[----:B------:R-:W-:Y:S01]  /*0720*/  ULDC UR11, c[0x0][0x630] ;  /* 0x00018c00000b7ab9 */ /* 0x000fe20000000800 */
[----:B------:R-:W-:Y:S02]  /*0730*/  R2UR UR4, R10 ;  /* 0x000000000a0472ca */ /* 0x000fe400000e0000 */
[----:B------:R-:W-:Y:S02]  /*0740*/  ISETP.NE.AND.EX P0, PT, RZ, UR15, PT, P0 ;  /* 0x0000000fff007c0c */ /* 0x000fe4000bf05300 */
[----:B------:R-:W-:-:S11]  /*0750*/  R2UR UR5, R14 ;  /* 0x000000000e0572ca */ /* 0x000fd600000e0000 */
[----:B------:R-:W-:Y:S05]  /*0760*/  @!P0 BRA `(.L_x_5) ;  /* 0x0000000000308947 */ /* 0x000fea0003800000 */
[----:B------:R-:W-:Y:S01]  /*0770*/  R2UR UR4, R10 ;  /* 0x000000000a0472ca */ /* 0x000fe200000e0000 */
[----:B------:R-:W-:Y:S01]  /*0780*/  ULDC UR8, c[0x0][0x634] ;  /* 0x00018d0000087ab9 */ /* 0x000fe20000000800 */
[----:B------:R-:W-:-:S11]  /*0790*/  R2UR UR10, R14 ;  /* 0x000000000e0a72ca */ /* 0x000fd600000e0000 */
[----:B------:R-:W-:-:S04]  /*07a0*/  UIADD3 UR8, UP0, UR4, UR8, URZ ;  /* 0x0000000804087290 */ /* 0x000fc8000ff1e03f */
[----:B------:R-:W-:-:S04]  /*07b0*/  UIADD3.X UR10, URZ, UR10, URZ, UP0, !UPT ;  /* 0x0000000a3f0a7290 */ /* 0x000fc800087fe43f */
[----:B------:R-:W-:-:S04]  /*07c0*/  UIMAD.WIDE.U32 UR4, UR10, UR14, URZ ;  /* 0x0000000e0a0472a5 */ /* 0x000fc8000f8e003f */
[----:B------:R-:W-:Y:S02]  /*07d0*/  UIMAD.WIDE.U32 UR6, UP0, UR8, UR15, UR4 ;  /* 0x0000000f080672a5 */ /* 0x000fe4000f800004 */
[----:B------:R-:W-:Y:S02]  /*07e0*/  UIMAD.WIDE.U32 UR4, UR8, UR14, URZ ;  /* 0x0000000e080472a5 */ /* 0x000fe4000f8e003f */
[----:B------:R-:W-:Y:S02]  /*07f0*/  UIADD3.X UR9, URZ, URZ, URZ, UP0, !UPT ;  /* 0x0000003f3f097290 */ /* 0x000fe400087fe43f */
[----:B------:R-:W-:Y:S01]  /*0800*/  UIADD3 URZ, UP0, UR5, UR6, URZ ;  /* 0x00000006053f7290 */ /* 0x000fe2000ff1e03f */
[----:B------:R-:W-:-:S03]  /*0810*/  UMOV UR8, UR7 ;  /* 0x0000000700087c82 */ /* 0x000fc60008000000 */
[----:B------:R-:W-:-:S12]  /*0820*/  UIMAD.WIDE.U32.X UR4, UR10, UR15, UR8, UP0 ;  /* 0x0000000f0a0472a5 */ /* 0x000fd800080e0408 */
.L_x_5:
[----:B------:R-:W-:Y:S01]  /*0830*/  USHF.R.U64 UR14, UR4, UR11, UR5 ;  /* 0x0000000b040e7299 */ /* 0x000fe20008001205 */
[----:B------:R-:W1:Y:S01]  /*0840*/  LDC R8, c[0x0][0x618] ;  /* 0x00018600ff087b82 */ /* 0x000e620000000800 */
[----:B------:R-:W-:Y:S01]  /*0850*/  USHF.R.U32.HI UR4, URZ, UR11, UR5 ;  /* 0x0000000b3f047299 */ /* 0x000fe20008011605 */
[----:B------:R-:W-:Y:S01]  /*0860*/  I2FP.F32.U32 R0, R2 ;  /* 0x0000000200007245 */ /* 0x000fe20000201000 */
[----:B------:R-:W-:Y:S01]  /*0870*/  IMAD.MOV.U32 R4, RZ, RZ, R10 ;  /* 0x000000ffff047224 */ /* 0x000fe200078e000a */
[----:B------:R-:W-:Y:S01]  /*0880*/  ULDC UR5, c[0x0][0x150] ;  /* 0x0000540000057ab9 */ /* 0x000fe20000000800 */
[----:B------:R-:W-:Y:S01]  /*0890*/  IADD3 R7, P0, RZ, -UR14, RZ ;  /* 0x8000000eff077c10 */ /* 0x000fe2000ff1e0ff */
[----:B------:R-:W-:Y:S02]  /*08a0*/  IMAD.MOV.U32 R5, RZ, RZ, R14 ;  /* 0x000000ffff057224 */ /* 0x000fe400078e000e */
[----:B------:R-:W-:Y:S01]  /*08b0*/  FMUL R0, R0, UR5 ;  /* 0x0000000500007c20 */ /* 0x000fe20008400000 */
[----:B------:R-:W2:Y:S01]  /*08c0*/  LDC.64 R20, c[0x0][0x640] ;  /* 0x00019000ff147b82 */ /* 0x000ea20000000a00 */
[----:B------:R-:W-:Y:S01]  /*08d0*/  IMAD.X R9, RZ, RZ, ~UR4, P0 ;  /* 0x80000004ff097e24 */ /* 0x000fe200080e06ff */
[----:B------:R-:W-:Y:S01]  /*08e0*/  ULDC UR4, c[0x0][0x154] ;  /* 0x0000550000047ab9 */ /* 0x000fe20000000800 */
[----:B0-----:R-:W-:-:S02]  /*08f0*/  IMAD.WIDE.U32 R4, R7, R12, R4 ;  /* 0x0000000c07047225 */ /* 0x001fc400078e0004 */
[----:B------:R-:W0:Y:S03]  /*0900*/  F2I.U32.TRUNC.NTZ R0, R0 ;  /* 0x0000000000007305 */ /* 0x000e26000020f000 */
[----:B------:R-:W3:Y:S01]  /*0910*/  LDC R3, c[0x0][0x144] ;  /* 0x00005100ff037b82 */ /* 0x000ee20000000800 */
[----:B------:R-:W-:-:S04]  /*0920*/  IMAD R6, R9, R12, RZ ;  /* 0x0000000c09067224 */ /* 0x000fc800078e02ff */
[----:B------:R-:W-:-:S03]  /*0930*/  IMAD R7, R7, R13, R6 ;  /* 0x0000000d07077224 */ /* 0x000fc600078e0206 */
[----:B------:R-:W4:Y:S01]  /*0940*/  LDC R10, c[0x0][0x608] ;  /* 0x00018200ff0a7b82 */ /* 0x000f220000000800 */
[----:B------:R-:W-:Y:S02]  /*0950*/  IMAD.IADD R5, R5, 0x1, R7 ;  /* 0x0000000105057824 */ /* 0x000fe400078e0207 */
[----:B------:R-:W-:Y:S02]  /*0960*/  IMAD.MOV.U32 R7, RZ, RZ, -0x1 ;  /* 0xffffffffff077424 */ /* 0x000fe400078e00ff */
[----:B0-----:R-:W-:Y:S01]  /*0970*/  IMAD.MOV R6, RZ, RZ, -R0 ;  /* 0x000000ffff067224 */ /* 0x001fe200078e0a00 */
[----:B-1----:R-:W-:Y:S02]  /*0980*/  SHF.R.U64 R14, R4, R8, R5 ;  /* 0x00000008040e7219 */ /* 0x002fe40000001205 */
[----:B------:R-:W0:Y:S01]  /*0990*/  LDC R18, c[0x0][0x658] ;  /* 0x00019600ff127b82 */ /* 0x000e220000000800 */
[----:B------:R-:W-:Y:S02]  /*09a0*/  I2FP.F32.U32 R4, R11 ;  /* 0x0000000b00047245 */ /* 0x000fe40000201000 */
[----:B--2---:R-:W-:-:S02]  /*09b0*/  ISETP.NE.U32.AND P0, PT, R20, RZ, PT ;  /* 0x000000ff1400720c */ /* 0x004fc40003f05070 */
[----:B------:R-:W-:Y:S01]  /*09c0*/  SHF.R.U32.HI R5, RZ, R8, R5 ;  /* 0x00000008ff057219 */ /* 0x000fe20000011605 */
[----:B------:R-:W-:Y:S01]  /*09d0*/  FMUL R4, R4, UR4 ;  /* 0x0000000404047c20 */ /* 0x000fe20008400000 */
[----:B------:R-:W-:Y:S01]  /*09e0*/  ISETP.NE.AND.EX P0, PT, R21, RZ, PT, P0 ;  /* 0x000000ff1500720c */ /* 0x000fe20003f05300 */
[----:B------:R-:W1:Y:S01]  /*09f0*/  LDC R12, c[0x0][0x148] ;  /* 0x00005200ff0c7b82 */ /* 0x000e620000000800 */
[----:B---3--:R-:W-:-:S07]  /*0a00*/  IMAD R0, R3, R6, R2 ;  /* 0x0000000603007224 */ /* 0x008fce00078e0202 */
[----:B------:R-:W2:Y:S01]  /*0a10*/  LDC R16, c[0x0][0x600] ;  /* 0x00018000ff107b82 */ /* 0x000ea20000000800 */
[-CC-:B----4-:R-:W-:Y:S02]  /*0a20*/  SHF.R.U64 R22, R14, R10.reuse, R5.reuse ;  /* 0x0000000a0e167219 */ /* 0x190fe40000001205 */
[----:B------:R-:W-:Y:S01]  /*0a30*/  SHF.R.U32.HI R3, RZ, R10, R5 ;  /* 0x0000000aff037219 */ /* 0x000fe20000011605 */
[----:B------:R-:W-:Y:S01]  /*0a40*/  IMAD.MOV.U32 R5, RZ, RZ, 0x1 ;  /* 0x00000001ff057424 */ /* 0x000fe200078e00ff */
[----:B------:R3:W4:Y:S03]  /*0a50*/  F2I.U32.TRUNC.NTZ R10, R4 ;  /* 0x00000004000a7305 */ /* 0x000726000020f000 */
[----:B------:R-:W1:Y:S01]  /*0a60*/  LDC R15, c[0x0][0x648] ;  /* 0x00019200ff0f7b82 */ /* 0x000e620000000800 */
[-C--:B0-----:R-:W-:Y:S02]  /*0a70*/  SHF.L.U32 R2, R7, R18.reuse, RZ ;  /* 0x0000001207027219 */ /* 0x081fe400000006ff */
[----:B------:R-:W-:-:S02]  /*0a80*/  SHF.R.U64 R24, R22, R18, R3 ;  /* 0x0000001216187219 */ /* 0x000fc40000001203 */
[----:B------:R-:W-:Y:S02]  /*0a90*/  LOP3.LUT R9, RZ, R2, RZ, 0x33, !PT ;  /* 0x00000002ff097212 */ /* 0x000fe400078e33ff */
[-C--:B------:R-:W-:Y:S01]  /*0aa0*/  SHF.R.U32.HI R3, RZ, R18.reuse, R3 ;  /* 0x00000012ff037219 */ /* 0x080fe20000011603 */
[----:B------:R-:W0:Y:S01]  /*0ab0*/  LDC R17, c[0x0][0x638] ;  /* 0x00018e00ff117b82 */ /* 0x000e220000000800 */
[----:B------:R-:W-:Y:S01]  /*0ac0*/  SHF.L.U32 R8, R5, R18, RZ ;  /* 0x0000001205087219 */ /* 0x000fe200000006ff */
[----:B------:R-:W-:-:S06]  /*0ad0*/  IMAD.MOV.U32 R2, RZ, RZ, R24 ;  /* 0x000000ffff027224 */ /* 0x000fcc00078e0018 */
[----:B------:R-:W0:Y:S01]  /*0ae0*/  LDC R19, c[0x0][0x610] ;  /* 0x00018400ff137b82 */ /* 0x000e220000000800 */
[----:B---34-:R-:W-:Y:S05]  /*0af0*/  @!P0 BRA `(.L_x_6) ;  /* 0x0000000000288947 */ /* 0x018fea0003800000 */
[----:B------:R-:W3:Y:S02]  /*0b00*/  LDC R7, c[0x0][0x64c] ;  /* 0x00019300ff077b82 */ /* 0x000ee40000000800 */
[----:B---3--:R-:W-:-:S05]  /*0b10*/  IADD3 R7, P0, R24, R7, RZ ;  /* 0x0000000718077210 */ /* 0x008fca0007f1e0ff */
[----:B------:R-:W-:-:S04]  /*0b20*/  IMAD.X R13, RZ, RZ, R3, P0 ;  /* 0x000000ffff0d7224 */ /* 0x000fc800000e0603 */
[----:B------:R-:W-:-:S04]  /*0b30*/  IMAD.WIDE.U32 R2, R13, R20, RZ ;  /* 0x000000140d027225 */ /* 0x000fc800078e00ff */
[----:B------:R-:W-:-:S04]  /*0b40*/  IMAD.WIDE.U32 R4, P0, R7, R21, R2 ;  /* 0x0000001507047225 */ /* 0x000fc80007800002 */
[----:B------:R-:W-:-:S04]  /*0b50*/  IMAD.WIDE.U32 R2, R7, R20, RZ ;  /* 0x0000001407027225 */ /* 0x000fc800078e00ff */
[----:B------:R-:W-:Y:S01]  /*0b60*/  IMAD.X R7, RZ, RZ, RZ, P0 ;  /* 0x000000ffff077224 */ /* 0x000fe200000e06ff */
[----:B------:R-:W-:Y:S01]  /*0b70*/  IADD3 RZ, P0, R3, R4, RZ ;  /* 0x0000000403ff7210 */ /* 0x000fe20007f1e0ff */
[----:B------:R-:W-:-:S04]  /*0b80*/  IMAD.MOV.U32 R6, RZ, RZ, R5 ;  /* 0x000000ffff067224 */ /* 0x000fc800078e0005 */
[----:B------:R-:W-:-:S08]  /*0b90*/  IMAD.WIDE.U32.X R2, R13, R21, R6, P0 ;  /* 0x000000150d027225 */ /* 0x000fd000000e0406 */
.L_x_6:
[----:B-1----:R-:W-:Y:S01]  /*0ba0*/  SHF.R.U64 R2, R2, R15, R3 ;  /* 0x0000000f02027219 */ /* 0x002fe20000001203 */
[----:B--2---:R-:W-:Y:S01]  /*0bb0*/  VIADD R3, R16, 0xffffffff ;  /* 0xffffffff10037836 */ /* 0x004fe20000000000 */
[----:B------:R-:W-:Y:S01]  /*0bc0*/  LOP3.LUT R9, R22, R9, RZ, 0xc0, !PT ;  /* 0x0000000916097212 */ /* 0x000fe200078ec0ff */
[----:B------:R-:W-:Y:S02]  /*0bd0*/  IMAD.MOV R10, RZ, RZ, -R10 ;  /* 0x000000ffff0a7224 */ /* 0x000fe400078e0a0a */
[----:B------:R-:W-:Y:S01]  /*0be0*/  IMAD.MOV R4, RZ, RZ, -R2 ;  /* 0x000000ffff047224 */ /* 0x000fe200078e0a02 */
[----:B------:R-:W-:Y:S01]  /*0bf0*/  LOP3.LUT R14, R14, R3, RZ, 0xc0, !PT ;  /* 0x000000030e0e7212 */ /* 0x000fe200078ec0ff */
[----:B------:R-:W-:Y:S02]  /*0c00*/  @P4 IMAD R0, R12, R10, R11 ;  /* 0x0000000a0c004224 */ /* 0x000fe400078e020b */
[----:B------:R-:W-:Y:S02]  /*0c10*/  IMAD R9, R8, R2, R9 ;  /* 0x0000000208097224 */ /* 0x000fe400078e0209 */
[----:B0-----:R-:W-:-:S02]  /*0c20*/  IMAD R3, R4, R17, R24 ;  /* 0x0000001104037224 */ /* 0x001fc400078e0218 */
[----:B------:R-:W-:Y:S02]  /*0c30*/  IMAD R2, R9, R19, R0 ;  /* 0x0000001309027224 */ /* 0x000fe400078e0200 */
[----:B------:R-:W-:Y:S02]  /*0c40*/  IMAD R3, R3, R16, R14 ;  /* 0x0000001003037224 */ /* 0x000fe400078e020e */
[----:B------:R-:W-:-:S03]  /*0c50*/  IMAD.MOV.U32 R0, RZ, RZ, 0x1 ;  /* 0x00000001ff007424 */ /* 0x000fc600078e00ff */
[----:B------:R-:W-:Y:S02]  /*0c60*/  SEL R4, R3, R2, !P4 ;  /* 0x0000000203047207 */ /* 0x000fe40006000000 */
[----:B------:R-:W-:-:S03]  /*0c70*/  SEL R2, R2, R3, !P4 ;  /* 0x0000000302027207 */ /* 0x000fc60006000000 */
[----:B------:R0:W-:Y:S04]  /*0c80*/  STL [R1+0x460], R4 ;  /* 0x0004600401007387 */ /* 0x0001e80000100800 */
[----:B------:R0:W-:Y:S02]  /*0c90*/  STL [R1+0x464], R2 ;  /* 0x0004640201007387 */ /* 0x0001e40000100800 */
.L_x_4:
[----:B------:R-:W-:-:S08]  /*0ca0*/  NOP ;  /* 0x0000000000007918 */ /* 0x000fd00000000000 */
[----:B------:R-:W1:Y:S02]  /*0cb0*/  USETMAXREG.TRY_ALLOC.CTAPOOL UP0, 0xf0 ;  /* 0x000000f0000079c8 */ /* 0x000e640008000600 */
[----:B-1----:R-:W-:-:S13]  /*0cc0*/  PLOP3.LUT P0, PT, PT, PT, UP0, 0x80, 0x0 ;  /* 0x000000000000781c */ /* 0x002fda0003f0f008 */
[----:B------:R-:W-:Y:S05]  /*0cd0*/  @!P0 BRA `(.L_x_4) ;  /* 0xfffffffc00f08947 */ /* 0x000fea000383ffff */
[----:B------:R-:W-:Y:S01]  /*0ce0*/  ULDC.64 UR4, c[0x0][0x598] ;  /* 0x0001660000047ab9 */ /* 0x000fe20000000a00 */
[----:B------:R-:W-:Y:S01]  /*0cf0*/  ULDC.64 UR18, c[0x0][0x208] ;  /* 0x0000820000127ab9 */ /* 0x000fe20000000a00 */
[----:B------:R-:W-:-:S04]  /*0d00*/  ISETP.NE.U32.AND P0, PT, RZ, UR4, PT ;  /* 0x00000004ff007c0c */ /* 0x000fc8000bf05070 */
[----:B------:R-:W-:-:S13]  /*0d10*/  ISETP.NE.AND.EX P0, PT, RZ, UR5, PT, P0 ;  /* 0x00000005ff007c0c */ /* 0x000fda000bf05300 */
[----:B------:R-:W-:Y:S05]  /*0d20*/  @!P0 BRA `(.L_x_7) ;  /* 0x0000000000208947 */ /* 0x000fea0003800000 */
[----:B0-----:R-:W0:Y:S02]  /*0d30*/  LDC.64 R2, c[0x0][0x598] ;  /* 0x00016600ff027b82 */ /* 0x001e240000000a00 */
[----:B0-----:R-:W2:Y:S02]  /*0d40*/  LDG.E.64 R2, desc[UR18][R2.64] ;  /* 0x0000001202027981 */ /* 0x001ea4000c1e1b00 */
[----:B--2---:R-:W-:-:S04]  /*0d50*/  ISETP.NE.U32.AND P0, PT, R2, RZ, PT ;  /* 0x000000ff0200720c */ /* 0x004fc80003f05070 */
[----:B------:R-:W-:-:S13]  /*0d60*/  ISETP.NE.AND.EX P0, PT, R3, RZ, PT, P0 ;  /* 0x000000ff0300720c */ /* 0x000fda0003f05300 */
[----:B------:R-:W-:Y:S05]  /*0d70*/  @!P0 BRA `(.L_x_7) ;  /* 0x00000000000c8947 */ /* 0x000fea0003800000 */
[----:B------:R-:W2:Y:S02]  /*0d80*/  LD.E R2, desc[UR18][R2.64] ;  /* 0x0000001202027980 */ /* 0x000ea4000c101900 */
[----:B--2---:R-:W-:Y:S01]  /*0d90*/  R2UR UR20, R2 ;  /* 0x00000000021472ca */ /* 0x004fe200000e0000 */
[----:B------:R-:W-:-:S14]  /*0da0*/  BRA `(.L_x_8) ;  /* 0x0000000000247947 */ /* 0x000fdc0003800000 */
.L_x_7:
[----:B------:R-:W-:Y:S02]  /*0db0*/  ULDC.64 UR4, c[0x0][0x588] ;  /* 0x0001620000047ab9 */ /* 0x000fe40000000a00 */
[----:B------:R-:W-:-:S04]  /*0dc0*/  ISETP.NE.U32.AND P0, PT, RZ, UR4, PT ;  /* 0x00000004ff007c0c */ /* 0x000fc8000bf05070 */
[----:B------:R-:W-:-:S13]  /*0dd0*/  ISETP.NE.AND.EX P0, PT, RZ, UR5, PT, P0 ;  /* 0x00000005ff007c0c */ /* 0x000fda000bf05300 */
[----:B------:R-:W-:Y:S05]  /*0de0*/  @!P0 BRA `(.L_x_9) ;  /* 0x0000000000108947 */ /* 0x000fea0003800000 */
[----:B0-----:R-:W0:Y:S02]  /*0df0*/  LDC.64 R2, c[0x0][0x588] ;  /* 0x00016200ff027b82 */ /* 0x001e240000000a00 */
[----:B0-----:R-:W2:Y:S02]  /*0e00*/  LDG.E R2, desc[UR18][R2.64] ;  /* 0x0000001202027981 */ /* 0x001ea4000c1e1900 */
[----:B--2---:R-:W-:Y:S01]  /*0e10*/  R2UR UR20, R2 ;  /* 0x00000000021472ca */ /* 0x004fe200000e0000 */
[----:B------:R-:W-:-:S14]  /*0e20*/  BRA `(.L_x_8) ;  /* 0x0000000000047947 */ /* 0x000fdc0003800000 */
.L_x_9:
[----:B------:R-:W-:-:S05]  /*0e30*/  ULDC UR20, c[0x0][0x580] ;  /* 0x0001600000147ab9 */ /* 0x000fca0000000800 */
.L_x_8:
[----:B------:R-:W-:Y:S02]  /*0e40*/  ULDC.64 UR4, c[0x0][0x5a0] ;  /* 0x0001680000047ab9 */ /* 0x000fe40000000a00 */
        /* <DEDUP_REMOVED lines=11> */
.L_x_10:
        /* <DEDUP_REMOVED lines=8> */
.L_x_12:
[----:B------:R-:W-:-:S05]  /*0f80*/  ULDC UR21, c[0x0][0x584] ;  /* 0x0001610000157ab9 */ /* 0x000fca0000000800 */
.L_x_11:
[----:B------:R-:W-:-:S13]  /*0f90*/  LOP3.LUT P0, RZ, R0, 0xff, RZ, 0xc0, !PT ;  /* 0x000000ff00ff7812 */ /* 0x000fda000780c0ff */
[----:B------:R-:W-:Y:S05]  /*0fa0*/  @!P0 EXIT ;  /* 0x000000000000894d */ /* 0x000fea0003800000 */
[----:B------:R-:W-:Y:S01]  /*0fb0*/  ULDC UR4, c[0x0][0x28c] ;  /* 0x0000a30000047ab9 */ /* 0x000fe20000000800 */
[----:B------:R-:W-:Y:S02]  /*0fc0*/  ULOP3.LUT UR22, UR13, 0x1, URZ, 0xfc, !UPT ;  /* 0x000000010d167892 */ /* 0x000fe4000f8efc3f */
[----:B------:R-:W-:-:S04]  /*0fd0*/  UIADD3 UR4, UR4, 0x1f, URZ ;  /* 0x0000001f04047890 */ /* 0x000fc8000fffe03f */
[----:B------:R-:W-:-:S04]  /*0fe0*/  USHF.R.S32.HI UR5, URZ, 0x1f, UR4 ;  /* 0x0000001f3f057899 */ /* 0x000fc80008011404 */
[----:B------:R-:W-:-:S03]  /*0ff0*/  ULEA.HI UR5, UR5, UR4, URZ, 0x5 ;  /* 0x0000000405057291 */ /* 0x000fc6000f8f283f */
[----:B------:R-:W-:Y:S01]  /*1000*/  UMOV UR4, URZ ;  /* 0x0000003f00047c82 */ /* 0x000fe20008000000 */
[----:B------:R-:W-:-:S03]  /*1010*/  USHF.R.S32.HI UR12, URZ, 0x5, UR5 ;  /* 0x000000053f0c7899 */ /* 0x000fc60008011405 */
[----:B------:R-:W-:-:S09]  /*1020*/  UMOV UR5, URZ ;  /* 0x0000003f00057c82 */ /* 0x000fd20008000000 */
.L_x_549:
[----:B------:R-:W-:Y:S01]  /*1030*/  STL [R1+0x454], RZ ;  /* 0x000454ff01007387 */ /* 0x000fe20000100800 */
[----:B-1----:R-:W1:Y:S01]  /*1040*/  S2UR UR11, SR_CgaCtaId ;  /* 0x00000000000b79c3 */ /* 0x002e620000008800 */
[----:B------:R-:W-:Y:S01]  /*1050*/  UMOV UR15, 0x400 ;  /* 0x00000400000f7882 */ /* 0x000fe20000000000 */
[----:B------:R-:W-:Y:S01]  /*1060*/  UMOV UR6, URZ ;  /* 0x0000003f00067c82 */ /* 0x000fe20008000000 */
[----:B------:R-:W-:Y:S01]  /*1070*/  STL [R1+0x450], RZ ;  /* 0x000450ff01007387 */ /* 0x000fe20000100800 */
[----:B------:R-:W-:Y:S01]  /*1080*/  UMOV UR7, URZ ;  /* 0x0000003f00077c82 */ /* 0x000fe20008000000 */
[----:B------:R-:W-:Y:S01]  /*1090*/  UMOV UR8, URZ ;  /* 0x0000003f00087c82 */ /* 0x000fe20008000000 */
[----:B------:R-:W-:Y:S01]  /*10a0*/  UMOV UR17, UR5 ;  /* 0x0000000500117c82 */ /* 0x000fe20008000000 */
[----:B------:R-:W-:Y:S01]  /*10b0*/  STL [R1+0x44c], RZ ;  /* 0x00044cff01007387 */ /* 0x000fe20000100800 */
[----:B0-----:R-:W0:Y:S01]  /*10c0*/  LDC R2, c[0x0][0x28c] ;  /* 0x0000a300ff027b82 */ /* 0x001e220000000800 */
[----:B------:R-:W-:-:S02]  /*10d0*/  CS2R R236, SRZ ;  /* 0x0000000000ec7805 */ /* 0x000fc4000001ff00 */
[----:B------:R-:W-:Y:S01]  /*10e0*/  CS2R R234, SRZ ;  /* 0x0000000000ea7805 */ /* 0x000fe2000001ff00 */
[----:B------:R-:W-:Y:S01]  /*10f0*/  STL [R1+0x448], RZ ;  /* 0x000448ff01007387 */ /* 0x000fe20000100800 */
[----:B------:R-:W-:Y:S02]  /*1100*/  CS2R R232, SRZ ;  /* 0x0000000000e87805 */ /* 0x000fe4000001ff00 */
[----:B------:R-:W-:Y:S02]  /*1110*/  CS2R R230, SRZ ;  /* 0x0000000000e67805 */ /* 0x000fe4000001ff00 */
[----:B------:R-:W-:Y:S01]  /*1120*/  CS2R R228, SRZ ;  /* 0x0000000000e47805 */ /* 0x000fe2000001ff00 */
[----:B------:R-:W-:Y:S01]  /*1130*/  STL [R1+0x444], RZ ;  /* 0x000444ff01007387 */ /* 0x000fe20000100800 */
[----:B------:R-:W-:Y:S02]  /*1140*/  CS2R R226, SRZ ;  /* 0x0000000000e27805 */ /* 0x000fe4000001ff00 */
[----:B------:R-:W-:-:S02]  /*1150*/  CS2R R224, SRZ ;  /* 0x0000000000e07805 */ /* 0x000fc4000001ff00 */
[----:B------:R-:W-:Y:S01]  /*1160*/  CS2R R222, SRZ ;  /* 0x0000000000de7805 */ /* 0x000fe2000001ff00 */
[----:B------:R-:W-:Y:S01]  /*1170*/  STL [R1+0x440], RZ ;  /* 0x000440ff01007387 */ /* 0x000fe20000100800 */
[----:B------:R-:W-:Y:S02]  /*1180*/  CS2R R220, SRZ ;  /* 0x0000000000dc7805 */ /* 0x000fe4000001ff00 */
[----:B------:R-:W-:Y:S02]  /*1190*/  CS2R R218, SRZ ;  /* 0x0000000000da7805 */ /* 0x000fe4000001ff00 */
[----:B------:R-:W-:Y:S01]  /*11a0*/  CS2R R216, SRZ ;  /* 0x0000000000d87805 */ /* 0x000fe2000001ff00 */
[----:B------:R-:W-:Y:S01]  /*11b0*/  STL [R1+0x43c], RZ ;  /* 0x00043cff01007387 */ /* 0x000fe20000100800 */
[----:B-1----:R-:W-:Y:S01]  /*11c0*/  ULEA UR15, UR11, UR15, 0x18 ;  /* 0x0000000f0b0f7291 */ /* 0x002fe2000f8ec03f */
[----:B------:R-:W-:Y:S02]  /*11d0*/  CS2R R214, SRZ ;  /* 0x0000000000d67805 */ /* 0x000fe4000001ff00 */
[----:B------:R-:W-:Y:S01]  /*11e0*/  CS2R R212, SRZ ;  /* 0x0000000000d47805 */ /* 0x000fe2000001ff00 */
[----:B------:R-:W-:Y:S01]  /*11f0*/  STL [R1+0x438], RZ ;  /* 0x000438ff01007387 */ /* 0x000fe20000100800 */
[----:B------:R-:W-:-:S02]  /*1200*/  CS2R R210, SRZ ;  /* 0x0000000000d27805 */ /* 0x000fc4000001ff00 */
[----:B------:R-:W-:Y:S02]  /*1210*/  CS2R R208, SRZ ;  /* 0x0000000000d07805 */ /* 0x000fe4000001ff00 */
[----:B------:R-:W-:Y:S01]  /*1220*/  CS2R R206, SRZ ;  /* 0x0000000000ce7805 */ /* 0x000fe2000001ff00 */
[----:B------:R-:W-:Y:S01]  /*1230*/  STL [R1+0x434], RZ ;  /* 0x000434ff01007387 */ /* 0x000fe20000100800 */
[----:B0-----:R-:W-:Y:S02]  /*1240*/  ISETP.GE.AND P0, PT, R2, 0x1, PT ;  /* 0x000000010200780c */ /* 0x001fe40003f06270 */
[----:B------:R-:W-:Y:S02]  /*1250*/  CS2R R204, SRZ ;  /* 0x0000000000cc7805 */ /* 0x000fe4000001ff00 */
[----:B------:R-:W-:Y:S01]  /*1260*/  CS2R R202, SRZ ;  /* 0x0000000000ca7805 */ /* 0x000fe2000001ff00 */
[----:B------:R-:W-:Y:S01]  /*1270*/  STL [R1+0x430], RZ ;  /* 0x000430ff01007387 */ /* 0x000fe20000100800 */
[----:B------:R-:W-:-:S02]  /*1280*/  CS2R R200, SRZ ;  /* 0x0000000000c87805 */ /* 0x000fc4000001ff00 */
[----:B------:R-:W-:Y:S02]  /*1290*/  CS2R R198, SRZ ;  /* 0x0000000000c67805 */ /* 0x000fe4000001ff00 */
[----:B------:R-:W-:Y:S01]  /*12a0*/  CS2R R196, SRZ ;  /* 0x0000000000c47805 */ /* 0x000fe2000001ff00 */
[----:B------:R-:W-:Y:S01]  /*12b0*/  STL [R1+0x42c], RZ ;  /* 0x00042cff01007387 */ /* 0x000fe20000100800 */
[----:B------:R-:W-:Y:S02]  /*12c0*/  CS2R R194, SRZ ;  /* 0x0000000000c27805 */ /* 0x000fe4000001ff00 */
        /* <DEDUP_REMOVED lines=126> */
[----:B------:R-:W-:Y:S04]  /*1ab0*/  STL [R1+0x3ac], RZ ;  /* 0x0003acff01007387 */ /* 0x000fe80000100800 */
        /* <DEDUP_REMOVED lines=107> */
[----:B------:R-:W-:Y:S04]  /*2170*/  STL [R1], RZ ;  /* 0x000000ff01007387 */ /* 0x000fe80000100800 */
        /* <DEDUP_REMOVED lines=39> */
[----:B------:R-:W-:Y:S01]  /*23f0*/  STL [R1+0xa0], RZ ;  /* 0x0000a0ff01007387 */ /* 0x000fe20000100800 */
[----:B------:R-:W0:Y:S03]  /*2400*/  S2R R0, SR_TID.X ;  /* 0x0000000000007919 */ /* 0x000e260000002100 */
        /* <DEDUP_REMOVED lines=8> */
[----:B0-----:R-:W-:-:S03]  /*2490*/  LOP3.LUT R0, R0, 0x80, RZ, 0xc0, !PT ;  /* 0x0000008000007812 */ /* 0x001fc600078ec0ff */
[----:B------:R-:W-:Y:S01]  /*24a0*/  STL [R1+0xc4], RZ ;  /* 0x0000c4ff01007387 */ /* 0x000fe20000100800 */
[----:B------:R-:W-:-:S03]  /*24b0*/  SHF.R.U32.HI R0, RZ, 0x7, R0 ;  /* 0x00000007ff007819 */ /* 0x000fc60000011600 */
        /* <DEDUP_REMOVED lines=33> */
[----:B------:R-:W0:Y:S04]  /*26d0*/  SHFL.IDX PT, R0, R0, RZ, 0x1f ;  /* 0x00001fff00007589 */ /* 0x000e2800000e0000 */
[----:B------:R1:W-:Y:S04]  /*26e0*/  STL [R1+0x14c], RZ ;  /* 0x00014cff01007387 */ /* 0x0003e80000100800 */
[----:B------:R1:W-:Y:S04]  /*26f0*/  STL [R1+0x150], RZ ;  /* 0x000150ff01007387 */ /* 0x0003e80000100800 */
[----:B------:R1:W-:Y:S04]  /*2700*/  STL [R1+0x154], RZ ;  /* 0x000154ff01007387 */ /* 0x0003e80000100800 */
[----:B------:R1:W-:Y:S04]  /*2710*/  STL [R1+0x158], RZ ;  /* 0x000158ff01007387 */ /* 0x0003e80000100800 */
[----:B------:R1:W-:Y:S04]  /*2720*/  STL [R1+0x15c], RZ ;  /* 0x00015cff01007387 */ /* 0x0003e80000100800 */
[----:B------:R1:W-:Y:S01]  /*2730*/  STL [R1+0x160], RZ ;  /* 0x000160ff01007387 */ /* 0x0003e20000100800 */
[----:B0-----:R-:W-:Y:S01]  /*2740*/  R2UR UR9, R0 ;  /* 0x00000000000972ca */ /* 0x001fe200000e0000 */
[----:B------:R-:W-:-:S02]  /*2750*/  IMAD.U32 R0, RZ, RZ, UR4 ;  /* 0x00000004ff007e24 */ /* 0x000fc4000f8e00ff */
[----:B------:R1:W-:Y:S04]  /*2760*/  STL [R1+0x164], RZ ;  /* 0x000164ff01007387 */ /* 0x0003e80000100800 */
[----:B------:R1:W-:Y:S04]  /*2770*/  STL [R1+0x168], RZ ;  /* 0x000168ff01007387 */ /* 0x0003e80000100800 */
[----:B------:R1:W-:Y:S02]  /*2780*/  STL [R1+0x16c], RZ ;  /* 0x00016cff01007387 */ /* 0x0003e40000100800 */
[----:B------:R-:W-:-:S02]  /*2790*/  ULEA.HI UR10, UR9, UR9, URZ, 0x1 ;  /* 0x00000009090a7291 */ /* 0x000fc4000f8f083f */
[----:B------:R1:W-:Y:S02]  /*27a0*/  STL [R1+0x170], RZ ;  /* 0x000170ff01007387 */ /* 0x0003e40000100800 */
[----:B------:R-:W-:Y:S02]  /*27b0*/  ULOP3.LUT UR10, UR10, 0x1ffffe, URZ, 0xc0, !UPT ;  /* 0x001ffffe0a0a7892 */ /* 0x000fe4000f8ec03f */
[----:B------:R1:W-:Y:S02]  /*27c0*/  STL [R1+0x174], RZ ;  /* 0x000174ff01007387 */ /* 0x0003e40000100800 */
[----:B------:R-:W-:Y:S02]  /*27d0*/  UIADD3 UR10, UR9, -UR10, URZ ;  /* 0x8000000a090a7290 */ /* 0x000fe4000fffe03f */
[----:B------:R1:W-:Y:S02]  /*27e0*/  STL [R1+0x178], RZ ;  /* 0x000178ff01007387 */ /* 0x0003e40000100800 */
[----:B------:R-:W-:-:S02]  /*27f0*/  ULEA UR10, UR10, UR15, 0xb ;  /* 0x0000000f0a0a7291 */ /* 0x000fc4000f8e583f */
[----:B------:R1:W-:Y:S02]  /*2800*/  STL [R1+0x17c], RZ ;  /* 0x00017cff01007387 */ /* 0x0003e40000100800 */
[----:B------:R-:W-:Y:S02]  /*2810*/  UIADD3 UR10, UR10, 0x100, URZ ;  /* 0x000001000a0a7890 */ /* 0x000fe4000fffe03f */
[----:B------:R1:W-:Y:S02]  /*2820*/  STL [R1+0x180], RZ ;  /* 0x000180ff01007387 */ /* 0x0003e40000100800 */
[----:B------:R-:W-:Y:S02]  /*2830*/  USHF.R.U32.HI UR10, URZ, 0x4, UR10 ;  /* 0x000000043f0a7899 */ /* 0x000fe4000801160a */
[----:B------:R1:W-:Y:S02]  /*2840*/  STL [R1+0x184], RZ ;  /* 0x000184ff01007387 */ /* 0x0003e40000100800 */
[----:B------:R-:W-:-:S02]  /*2850*/  ULOP3.LUT UR16, UR10, 0x3fff, URZ, 0xc0, !UPT ;  /* 0x00003fff0a107892 */ /* 0x000fc4000f8ec03f */
[----:B------:R1:W-:Y:S04]  /*2860*/  STL [R1+0x188], RZ ;  /* 0x000188ff01007387 */ /* 0x0003e80000100800 */
        /* <DEDUP_REMOVED lines=28> */
[----:B------:R1:W-:Y:S01]  /*2a30*/  STL [R1+0x1fc], RZ ;  /* 0x0001fcff01007387 */ /* 0x0003e20000100800 */
[----:B--2---:R-:W-:Y:S05]  /*2a40*/  @!P0 BRA `(.L_x_13) ;  /* 0x0000003400dc8947 */ /* 0x004fea0003800000 */
[----:B------:R-:W-:-:S06]  /*2a50*/  UISETP.NE.AND UP0, UPT, UR22, 0x3, UPT ;  /* 0x000000031600788c */ /* 0x000fcc000bf05270 */
[----:B------:R-:W-:-:S13]  /*2a60*/  PLOP3.LUT P1, PT, PT, PT, UP0, 0x80, 0x0 ;  /* 0x000000000000781c */ /* 0x000fda0003f2f008 */
[----:B------:R-:W-:Y:S05]  /*2a70*/  @!P1 BRA `(.L_x_14) ;  /* 0x0000000000049947 */ /* 0x000fea0003800000 */
[----:B------:R-:W-:Y:S01]  /*2a80*/  BPT.TRAP 0x1 ;  /* 0x000000040000795c */ /* 0x000fe20000300000 */
.L_x_14:
[----:B------:R-:W-:Y:S01]  /*2a90*/  ULEA UR7, UR5, UR15, 0x3 ;  /* 0x0000000f05077291 */ /* 0x000fe2000f8e183f */
[----:B------:R-:W-:-:S05]  /*2aa0*/  IMAD.U32 R0, RZ, RZ, UR4 ;  /* 0x00000004ff007e24 */ /* 0x000fca000f8e00ff */
[----:B------:R-:W-:-:S04]  /*2ab0*/  SHF.L.U32 R0, R0, 0x1f, RZ ;  /* 0x0000001f00007819 */ /* 0x000fc800000006ff */
[----:B------:R0:W2:Y:S01]  /*2ac0*/  SYNCS.PHASECHK.TRANS64.TRYWAIT P0, [UR7], R0 ;  /* 0x00000000ff0075a7 */ /* 0x0000a20008000147 */
[----:B------:R-:W-:Y:S05]  /*2ad0*/  @!P1 BRA `(.L_x_15) ;  /* 0x0000000000049947 */ /* 0x000fea0003800000 */
[----:B------:R-:W-:Y:S01]  /*2ae0*/  BPT.TRAP 0x1 ;  /* 0x000000040000795c */ /* 0x000fe20000300000 */
.L_x_15:
[----:B------:R3:W-:Y:S01]  /*2af0*/  STL [R1+0x454], RZ ;  /* 0x000454ff01007387 */ /* 0x0007e20000100800 */
[----:B------:R-:W-:Y:S01]  /*2b00*/  UMOV UR6, 0x1 ;  /* 0x0000000100067882 */ /* 0x000fe20000000000 */
[----:B--2---:R-:W-:Y:S05]  /*2b10*/  @P0 BRA `(.L_x_16) ;  /* 0x0000000000080947 */ /* 0x004fea0003800000 */
[----:B------:R-:W2:Y:S02]  /*2b20*/  SYNCS.PHASECHK.TRANS64.TRYWAIT P0, [UR7], R0 ;  /* 0x00000000ff0075a7 */ /* 0x000ea40008000147 */
[----:B--2---:R-:W-:Y:S05]  /*2b30*/  @!P0 BRA `(.L_x_17) ;  /* 0x0000020400c48947 */ /* 0x004fea0003800000 */
.L_x_16:
[----:B------:R-:W-:Y:S01]  /*2b40*/  UIADD3 UR7, UR15, 0x8100, URZ ;  /* 0x000081000f077890 */ /* 0x000fe2000fffe03f */
[----:B------:R-:W-:Y:S01]  /*2b50*/  WARPGROUP.ARRIVE ;  /* 0x00000000000079c5 */ /* 0x000fe20000000000 */
[----:B------:R-:W-:Y:S01]  /*2b60*/  ULOP3.LUT UR8, UR16, 0x10000, URZ, 0xfc, !UPT ;  /* 0x0001000010087892 */ /* 0x000fe2000f8efc3f */
[----:B------:R-:W-:Y:S01]  /*2b70*/  STL [R1+0x450], RZ ;  /* 0x000450ff01007387 */ /* 0x000fe20000100800 */
[----:B------:R-:W-:Y:S01]  /*2b80*/  USHF.R.U32.HI UR7, URZ, 0x4, UR7 ;  /* 0x000000043f077899 */ /* 0x000fe20008011607 */
[----:B------:R-:W-:Y:S01]  /*2b90*/  CS2R R236, SRZ ;  /* 0x0000000000ec7805 */ /* 0x000fe2000001ff00 */
[----:B------:R-:W-:Y:S01]  /*2ba0*/  ULEA UR8, UR5, UR8, 0x9 ;  /* 0x0000000805087291 */ /* 0x000fe2000f8e483f */
[----:B------:R-:W-:Y:S01]  /*2bb0*/  STL [R1+0x44c], RZ ;  /* 0x00044cff01007387 */ /* 0x000fe20000100800 */
[----:B------:R-:W-:Y:S01]  /*2bc0*/  ULOP3.LUT UR7, UR7, 0x3fff, URZ, 0xc0, !UPT ;  /* 0x00003fff07077892 */ /* 0x000fe2000f8ec03f */
[----:B------:R-:W-:Y:S01]  /*2bd0*/  CS2R R234, SRZ ;  /* 0x0000000000ea7805 */ /* 0x000fe2000001ff00 */
[----:B------:R-:W-:Y:S01]  /*2be0*/  UMOV UR9, 0xc0000010 ;  /* 0xc000001000097882 */ /* 0x000fe20000000000 */
[----:B------:R-:W-:Y:S01]  /*2bf0*/  UMOV UR11, 0xc0000010 ;  /* 0xc0000010000b7882 */ /* 0x000fe20000000000 */
[----:B------:R-:W-:Y:S01]  /*2c00*/  ULOP3.LUT UR7, UR7, 0x10000, URZ, 0xfc, !UPT ;  /* 0x0001000007077892 */ /* 0x000fe2000f8efc3f */
[----:B------:R-:W-:Y:S01]  /*2c10*/  STL [R1+0x448], RZ ;  /* 0x000448ff01007387 */ /* 0x000fe20000100800 */
[----:B------:R-:W-:-:S02]  /*2c20*/  CS2R R232, SRZ ;  /* 0x0000000000e87805 */ /* 0x000fc4000001ff00 */
[----:B------:R-:W-:Y:S01]  /*2c30*/  CS2R R230, SRZ ;  /* 0x0000000000e67805 */ /* 0x000fe2000001ff00 */
[----:B------:R-:W-:Y:S01]  /*2c40*/  ULEA UR10, UR5, UR7, 0x9 ;  /* 0x00000007050a7291 */ /* 0x000fe2000f8e483f */
[----:B------:R-:W-:Y:S01]  /*2c50*/  STL [R1+0x444], RZ ;  /* 0x000444ff01007387 */ /* 0x000fe20000100800 */
[----:B------:R-:W-:Y:S01]  /*2c60*/  CS2R R228, SRZ ;  /* 0x0000000000e47805 */ /* 0x000fe2000001ff00 */
[----:B------:R-:W-:Y:S01]  /*2c70*/  ULDC UR7, c[0x0][0x50c] ;  /* 0x0001430000077ab9 */ /* 0x000fe20000000800 */
[----:B------:R-:W-:Y:S01]  /*2c80*/  CS2R R226, SRZ ;  /* 0x0000000000e27805 */ /* 0x000fe2000001ff00 */
[----:B------:R-:W-:Y:S01]  /*2c90*/  STL [R1+0x440], RZ ;  /* 0x000440ff01007387 */ /* 0x000fe20000100800 */
[----:B------:R-:W-:Y:S01]  /*2ca0*/  UISETP.NE.AND UP0, UPT, UR7, 0x1, UPT ;  /* 0x000000010700788c */ /* 0x000fe2000bf05270 */
[----:B------:R-:W-:Y:S02]  /*2cb0*/  CS2R R224, SRZ ;  /* 0x0000000000e07805 */ /* 0x000fe4000001ff00 */
[----:B------:R-:W-:Y:S01]  /*2cc0*/  CS2R R222, SRZ ;  /* 0x0000000000de7805 */ /* 0x000fe2000001ff00 */
[----:B------:R-:W-:Y:S01]  /*2cd0*/  QGMMA.64x256x32.F32.E4M3.E4M3 R4, gdesc[UR8], RZ, !UPT, gsb0 ;  /* 0x03e00000080479f3 */ /* 0x000fe2000c0008ff */
[----:B------:R-:W-:Y:S01]  /*2ce0*/  STL [R1+0x43c], RZ ;  /* 0x00043cff01007387 */ /* 0x000fe20000100800 */
[----:B------:R-:W-:Y:S01]  /*2cf0*/  UIADD3 UR8, UR8, 0x100, URZ ;  /* 0x0000010008087890 */ /* 0x000fe2000fffe03f */
[----:B------:R-:W-:Y:S01]  /*2d00*/  CS2R R220, SRZ ;  /* 0x0000000000dc7805 */ /* 0x000fe2000001ff00 */
[----:B------:R-:W-:Y:S01]  /*2d10*/  UMOV UR9, 0xc0000010 ;  /* 0xc000001000097882 */ /* 0x000fe20000000000 */
[----:B------:R-:W-:Y:S01]  /*2d20*/  STL [R1+0x438], RZ ;  /* 0x000438ff01007387 */ /* 0x000fe20000100800 */
[----:B------:R-:W-:Y:S01]  /*2d30*/  USEL UR7, URZ, 0x1, UP0 ;  /* 0x000000013f077887 */ /* 0x000fe20008000000 */
[----:B------:R-:W-:-:S02]  /*2d40*/  CS2R R218, SRZ ;  /* 0x0000000000da7805 */ /* 0x000fc4000001ff00 */
[----:B------:R-:W-:Y:S01]  /*2d50*/  CS2R R216, SRZ ;  /* 0x0000000000d87805 */ /* 0x000fe2000001ff00 */
[----:B------:R-:W-:Y:S01]  /*2d60*/  STL [R1+0x434], RZ ;  /* 0x000434ff01007387 */ /* 0x000fe20000100800 */
[----:B------:R-:W-:Y:S02]  /*2d70*/  CS2R R214, SRZ ;  /* 0x0000000000d67805 */ /* 0x000fe4000001ff00 */
[----:B------:R-:W-:Y:S02]  /*2d80*/  CS2R R212, SRZ ;  /* 0x0000000000d47805 */ /* 0x000fe4000001ff00 */
[----:B------:R-:W-:Y:S01]  /*2d90*/  ISETP.NE.AND P0, PT, RZ, UR7, PT ;  /* 0x00000007ff007c0c */ /* 0x000fe2000bf05270 */
        /* <DEDUP_REMOVED lines=93> */
[----:B------:R-:W-:-:S02]  /*3370*/  WARPGROUP.DEPBAR.LE gsb0, 0x0 ;  /* 0x00008000000079c5 */ /* 0x000fc40000010000 */
[----:B--2---:R-:W-:Y:S01]  /*3380*/  IMAD.MOV.U32 R3, RZ, RZ, R129 ;  /* 0x000000ffff037224 */ /* 0x004fe200078e0081 */
[----:B------:R-:W-:Y:S01]  /*3390*/  STL [R1+0x334], RZ ;  /* 0x000334ff01007387 */ /* 0x000fe20000100800 */
[----:B------:R-:W-:Y:S02]  /*33a0*/  IMAD.MOV.U32 R2, RZ, RZ, R130 ;  /* 0x000000ffff027224 */ /* 0x000fe400078e0082 */
[----:B0-----:R-:W-:Y:S01]  /*33b0*/  IMAD.MOV.U32 R0, RZ, RZ, R131 ;  /* 0x000000ffff007224 */ /* 0x001fe200078e0083 */
        /* <DEDUP_REMOVED lines=23> */
[----:B------:R0:W-:Y:S04]  /*3530*/  STL.64 [R1], R4 ;  /* 0x0000000401007387 */ /* 0x0001e80000100a00 */
[----:B------:R2:W-:Y:S04]  /*3540*/  STL.64 [R1+0x8], R6 ;  /* 0x0000080601007387 */ /* 0x0005e80000100a00 */
[----:B------:R4:W-:Y:S04]  /*3550*/  STL.64 [R1+0x10], R8 ;  /* 0x0000100801007387 */ /* 0x0009e80000100a00 */
[----:B------:R5:W-:Y:S01]  /*3560*/  STL.64 [R1+0x18], R10 ;  /* 0x0000180a01007387 */ /* 0x000be20000100a00 */
[----:B0-----:R-:W-:-:S03]  /*3570*/  CS2R R4, SRZ ;  /* 0x0000000000047805 */ /* 0x001fc6000001ff00 */
[----:B------:R0:W-:Y:S01]  /*3580*/  STL.64 [R1+0x20], R12 ;  /* 0x0000200c01007387 */ /* 0x0001e20000100a00 */
[----:B--2---:R-:W-:-:S03]  /*3590*/  CS2R R6, SRZ ;  /* 0x0000000000067805 */ /* 0x004fc6000001ff00 */
[----:B------:R2:W-:Y:S01]  /*35a0*/  STL.64 [R1+0x28], R14 ;  /* 0x0000280e01007387 */ /* 0x0005e20000100a00 */
[----:B----4-:R-:W-:-:S03]  /*35b0*/  CS2R R8, SRZ ;  /* 0x0000000000087805 */ /* 0x010fc6000001ff00 */
[----:B------:R4:W-:Y:S01]  /*35c0*/  STL.64 [R1+0x30], R16 ;  /* 0x0000301001007387 */ /* 0x0009e20000100a00 */
[----:B-----5:R-:W-:-:S03]  /*35d0*/  CS2R R10, SRZ ;  /* 0x00000000000a7805 */ /* 0x020fc6000001ff00 */
[----:B------:R5:W-:Y:S01]  /*35e0*/  STL.64 [R1+0x38], R18 ;  /* 0x0000381201007387 */ /* 0x000be20000100a00 */
[----:B0-----:R-:W-:-:S03]  /*35f0*/  CS2R R12, SRZ ;  /* 0x00000000000c7805 */ /* 0x001fc6000001ff00 */
[----:B------:R0:W-:Y:S01]  /*3600*/  STL.64 [R1+0x40], R20 ;  /* 0x0000401401007387 */ /* 0x0001e20000100a00 */
[----:B--2---:R-:W-:-:S03]  /*3610*/  CS2R R14, SRZ ;  /* 0x00000000000e7805 */ /* 0x004fc6000001ff00 */
[----:B------:R2:W-:Y:S01]  /*3620*/  STL.64 [R1+0x48], R22 ;  /* 0x0000481601007387 */ /* 0x0005e20000100a00 */
[----:B----4-:R-:W-:-:S03]  /*3630*/  CS2R R16, SRZ ;  /* 0x0000000000107805 */ /* 0x010fc6000001ff00 */
[----:B------:R-:W-:Y:S01]  /*3640*/  STL.64 [R1+0x50], R24 ;  /* 0x0000501801007387 */ /* 0x000fe20000100a00 */
[----:B-----5:R-:W-:-:S03]  /*3650*/  CS2R R18, SRZ ;  /* 0x0000000000127805 */ /* 0x020fc6000001ff00 */
[----:B------:R-:W-:Y:S01]  /*3660*/  STL.64 [R1+0x58], R26 ;  /* 0x0000581a01007387 */ /* 0x000fe20000100a00 */
[----:B0-----:R-:W-:-:S03]  /*3670*/  CS2R R20, SRZ ;  /* 0x0000000000147805 */ /* 0x001fc6000001ff00 */
[----:B------:R-:W-:Y:S01]  /*3680*/  STL.64 [R1+0x60], R28 ;  /* 0x0000601c01007387 */ /* 0x000fe20000100a00 */
[----:B--2---:R-:W-:-:S03]  /*3690*/  CS2R R22, SRZ ;  /* 0x0000000000167805 */ /* 0x004fc6000001ff00 */
[----:B------:R-:W-:Y:S04]  /*36a0*/  STL.64 [R1+0x68], R30 ;  /* 0x0000681e01007387 */ /* 0x000fe80000100a00 */
        /* <DEDUP_REMOVED lines=49> */
[----:B------:R0:W-:Y:S04]  /*39c0*/  STL.64 [R1+0x1f8], R130 ;  /* 0x0001f88201007387 */ /* 0x0001e80000100a00 */
[----:B------:R2:W-:Y:S04]  /*39d0*/  STL [R1+0x2d4], RZ ;  /* 0x0002d4ff01007387 */ /* 0x0005e80000100800 */
[----:B------:R2:W-:Y:S01]  /*39e0*/  STL [R1+0x2d0], RZ ;  /* 0x0002d0ff01007387 */ /* 0x0005e20000100800 */
[----:B0-----:R-:W-:-:S03]  /*39f0*/  WARPGROUP.ARRIVE ;  /* 0x00000000000079c5 */ /* 0x001fc60000000000 */
[----:B------:R2:W-:Y:S04]  /*3a00*/  STL [R1+0x2cc], RZ ;  /* 0x0002ccff01007387 */ /* 0x0005e80000100800 */
[----:B------:R2:W-:Y:S01]  /*3a10*/  STL [R1+0x2c8], RZ ;  /* 0x0002c8ff01007387 */ /* 0x0005e20000100800 */
[----:B------:R-:W-:Y:S03]  /*3a20*/  QGMMA.64x256x32.F32.E4M3.E4M3 R24, gdesc[UR8], RZ, !UPT, gsb0 ;  /* 0x03e00000081879f3 */ /* 0x000fe6000c0008ff */
        /* <DEDUP_REMOVED lines=50> */
[----:B------:R-:W-:-:S02]  /*3d50*/  WARPGROUP.DEPBAR.LE gsb0, 0x0 ;  /* 0x00008000000079c5 */ /* 0x000fc40000010000 */
[----:B------:R-:W-:Y:S05]  /*3d60*/  @!P0 BRA `(.L_x_18) ;  /* 0x0000002000f88947 */ /* 0x000fea0003800000 */
[----:B------:R-:W4:Y:S04]  /*3d70*/  LDL R4, [R1] ;  /* 0x0000000001047983 */ /* 0x000f280000100800 */
[----:B------:R-:W5:Y:S04]  /*3d80*/  LDL R5, [R1+0x4] ;  /* 0x0000040001057983 */ /* 0x000f680000100800 */
[----:B------:R-:W3:Y:S04]  /*3d90*/  LDL R6, [R1+0x8] ;  /* 0x0000080001067983 */ /* 0x000ee80000100800 */
[----:B------:R-:W2:Y:S04]  /*3da0*/  LDL R7, [R1+0xc] ;  /* 0x00000c0001077983 */ /* 0x000ea80000100800 */
        /* <DEDUP_REMOVED lines=100> */
[----:B------:R0:W-:Y:S04]  /*43f0*/  STL [R1+0x4c0], R131 ;  /* 0x0004c08301007387 */ /* 0x0001e80000100800 */
[----:B0-----:R-:W2:Y:S04]  /*4400*/  LDL R131, [R1+0x1a0] ;  /* 0x0001a00001837983 */ /* 0x001ea80000100800 */
        /* <DEDUP_REMOVED lines=39> */
[----:B0-----:R-:W2:Y:S01]  /*4680*/  LDL R151, [R1+0x1f0] ;  /* 0x0001f00001977983 */ /* 0x001ea20000100800 */
[----:B------:R-:W-:-:S01]  /*4690*/  FADD R3, RZ, R3 ;  /* 0x00000003ff037221 */ /* 0x000fc20000000000 */
[----:B------:R-:W-:Y:S01]  /*46a0*/  FADD R2, RZ, R2 ;  /* 0x00000002ff027221 */ /* 0x000fe20000000000 */
[----:B----4-:R-:W-:-:S01]  /*46b0*/  FADD R4, RZ, R4 ;  /* 0x00000004ff047221 */ /* 0x010fc20000000000 */
[----:B-----5:R-:W-:Y:S01]  /*46c0*/  FADD R5, RZ, R5 ;  /* 0x00000005ff057221 */ /* 0x020fe20000000000 */
[----:B---3--:R-:W-:-:S01]  /*46d0*/  FADD R6, RZ, R6 ;  /* 0x00000006ff067221 */ /* 0x008fc20000000000 */
[----:B--2---:R-:W-:Y:S01]  /*46e0*/  FADD R7, RZ, R7 ;  /* 0x00000007ff077221 */ /* 0x004fe20000000000 */
[----:B------:R-:W-:-:S01]  /*46f0*/  FADD R8, RZ, R8 ;  /* 0x00000008ff087221 */ /* 0x000fc20000000000 */
[----:B------:R-:W-:Y:S01]  /*4700*/  FADD R9, RZ, R9 ;  /* 0x00000009ff097221 */ /* 0x000fe20000000000 */
        /* <DEDUP_REMOVED lines=13> */
[----:B------:R-:W2:Y:S01]  /*47e0*/  LDL.LU R131, [R1+0x4c0] ;  /* 0x0004c00001837983 */ /* 0x000ea20000300800 */
        /* <DEDUP_REMOVED lines=13> */
[----:B------:R-:W3:Y:S01]  /*48c0*/  LDL.LU R132, [R1+0x4bc] ;  /* 0x0004bc0001847983 */ /* 0x000ee20000300800 */
        /* <DEDUP_REMOVED lines=16> */
[----:B------:R0:W-:Y:S01]  /*49d0*/  STL [R1+0x200], R133 ;  /* 0x0002008501007387 */ /* 0x0001e20000100800 */
        /* <DEDUP_REMOVED lines=9> */
[----:B0-----:R-:W4:Y:S01]  /*4a70*/  LDL.LU R133, [R1+0x4b8] ;  /* 0x0004b80001857983 */ /* 0x001f220000300800 */
[----:B------:R-:W-:-:S01]  /*4a80*/  FADD R185, RZ, R185 ;  /* 0x000000b9ffb97221 */ /* 0x000fc20000000000 */
[----:B------:R-:W-:Y:S01]  /*4a90*/  FADD R186, RZ, R186 ;  /* 0x000000baffba7221 */ /* 0x000fe20000000000 */
[----:B------:R-:W-:-:S01]  /*4aa0*/  FADD R187, RZ, R187 ;  /* 0x000000bbffbb7221 */ /* 0x000fc20000000000 */
        /* <DEDUP_REMOVED lines=10> */
[----:B0-----:R-:W5:Y:S01]  /*4b50*/  LDL.LU R134, [R1+0x4b4] ;  /* 0x0004b40001867983 */ /* 0x001f620000300800 */
        /* <DEDUP_REMOVED lines=51> */
[----:B0-----:R-:W5:Y:S04]  /*4e90*/  LDL.LU R138, [R1+0x4a4] ;  /* 0x0004a400018a7983 */ /* 0x001f680000300800 */
[----:B------:R0:W-:Y:S01]  /*4ea0*/  STL [R1+0x218], R139 ;  /* 0x0002188b01007387 */ /* 0x0001e20000100800 */
[----:B------:R-:W-:-:S03]  /*4eb0*/  FADD R140, RZ, R140 ;  /* 0x0000008cff8c7221 */ /* 0x000fc60000000000 */
        /* <DEDUP_REMOVED lines=34> */
[----:B------:R0:W-:Y:S04]  /*50e0*/  STL [R1+0x248], R151 ;  /* 0x0002489701007387 */ /* 0x0001e80000100800 */
[----:B0-----:R-:W5:Y:S04]  /*50f0*/  LDL.LU R151, [R1+0x470] ;  /* 0x0004700001977983 */ /* 0x001f680000300800 */
[----:B------:R0:W-:Y:S04]  /*5100*/  STL [R1+0x24c], R3 ;  /* 0x00024c0301007387 */ /* 0x0001e80000100800 */
[----:B------:R1:W-:Y:S01]  /*5110*/  STL [R1+0x250], R2 ;  /* 0x0002500201007387 */ /* 0x0003e20000100800 */
[----:B0-----:R-:W-:-:S01]  /*5120*/  FADD R3, RZ, R0 ;  /* 0x00000000ff037221 */ /* 0x001fc20000000000 */
[----:B------:R-:W-:Y:S01]  /*5130*/  FADD R0, RZ, R25 ;  /* 0x00000019ff007221 */ /* 0x000fe20000000000 */
[----:B-1----:R-:W-:-:S03]  /*5140*/  FADD R2, RZ, R24 ;  /* 0x00000018ff027221 */ /* 0x002fc60000000000 */
[----:B------:R0:W-:Y:S04]  /*5150*/  STL [R1+0x254], R3 ;  /* 0x0002540301007387 */ /* 0x0001e80000100800 */
[----:B------:R1:W-:Y:S04]  /*5160*/  STL [R1+0x258], R2 ;  /* 0x0002580201007387 */ /* 0x0003e80000100800 */
[----:B------:R2:W-:Y:S01]  /*5170*/  STL [R1+0x25c], R0 ;  /* 0x00025c0001007387 */ /* 0x0005e20000100800 */
[----:B0-----:R-:W-:-:S01]  /*5180*/  FADD R3, RZ, R26 ;  /* 0x0000001aff037221 */ /* 0x001fc20000000000 */
[----:B-1----:R-:W-:-:S04]  /*5190*/  FADD R2, RZ, R27 ;  /* 0x0000001bff027221 */ /* 0x002fc80000000000 */
[----:B------:R0:W-:Y:S01]  /*51a0*/  STL [R1+0x260], R3 ;  /* 0x0002600301007387 */ /* 0x0001e20000100800 */
[----:B--2---:R-:W-:-:S03]  /*51b0*/  FADD R0, RZ, R28 ;  /* 0x0000001cff007221 */ /* 0x004fc60000000000 */
        /* <DEDUP_REMOVED lines=207> */
[----:B---3--:R-:W-:-:S04]  /*5eb0*/  FADD R2, RZ, R132 ;  /* 0x00000084ff027221 */ /* 0x008fc80000000000 */
[----:B------:R5:W-:Y:S01]  /*5ec0*/  STL [R1+0x404], R3 ;  /* 0x0004040301007387 */ /* 0x000be20000100800 */
[----:B----4-:R-:W-:-:S03]  /*5ed0*/  FADD R0, RZ, R133 ;  /* 0x00000085ff007221 */ /* 0x010fc60000000000 */
[----:B------:R0:W-:Y:S04]  /*5ee0*/  STL [R1+0x408], R2 ;  /* 0x0004080201007387 */ /* 0x0001e80000100800 */
[----:B------:R1:W-:Y:S01]  /*5ef0*/  STL [R1+0x40c], R0 ;  /* 0x00040c0001007387 */ /* 0x0003e20000100800 */
[----:B-----5:R-:W-:-:S01]  /*5f00*/  FADD R3, RZ, R134 ;  /* 0x00000086ff037221 */ /* 0x020fc20000000000 */
[----:B0-----:R-:W-:-:S04]  /*5f10*/  FADD R2, RZ, R135 ;  /* 0x00000087ff027221 */ /* 0x001fc80000000000 */
[----:B------:R0:W-:Y:S01]  /*5f20*/  STL [R1+0x410], R3 ;  /* 0x0004100301007387 */ /* 0x0001e20000100800 */
[----:B-1----:R-:W-:-:S03]  /*5f30*/  FADD R0, RZ, R136 ;  /* 0x00000088ff007221 */ /* 0x002fc60000000000 */
        /* <DEDUP_REMOVED lines=32> */
[----:B------:R-:W-:-:S05]  /*6140*/  UMOV UR6, URZ ;  /* 0x0000003f00067c82 */ /* 0x000fca0008000000 */
.L_x_18:
[----:B------:R-:W-:-:S04]  /*6150*/  UIADD3 UR17, UR5, 0x1, URZ ;  /* 0x0000000105117890 */ /* 0x000fc8000fffe03f */
[----:B------:R-:W-:-:S04]  /*6160*/  UISETP.NE.AND UP0, UPT, UR17, 0x4, UPT ;  /* 0x000000041100788c */ /* 0x000fc8000bf05270 */
[----:B------:R-:W-:Y:S02]  /*6170*/  USEL UR8, URZ, 0x1, UP0 ;  /* 0x000000013f087887 */ /* 0x000fe40008000000 */
[----:B------:R-:W-:Y:S02]  /*6180*/  USEL UR17, UR17, URZ, UP0 ;  /* 0x0000003f11117287 */ /* 0x000fe40008000000 */
[----:B------:R-:W-:-:S06]  /*6190*/  ULOP3.LUT UR8, UR4, UR8, URZ, 0x3c, !UPT ;  /* 0x0000000804087292 */ /* 0x000fcc000f8e3c3f */
[----:B0-----:R-:W-:Y:S01]  /*61a0*/  IMAD.U32 R0, RZ, RZ, UR8 ;  /* 0x00000008ff007e24 */ /* 0x001fe2000f8e00ff */
[----:B------:R-:W-:-:S06]  /*61b0*/  UMOV UR8, 0x1 ;  /* 0x0000000100087882 */ /* 0x000fcc0000000000 */
.L_x_13:
[----:B------:R-:W-:-:S04]  /*61c0*/  UISETP.LT.AND UP0, UPT, UR12, 0x1, UPT ;  /* 0x000000010c00788c */ /* 0x000fc8000bf01270 */
[----:B------:R-:W-:-:S04]  /*61d0*/  USEL UR9, UR12, 0x1, UP0 ;  /* 0x000000010c097887 */ /* 0x000fc80008000000 */
[----:B------:R-:W-:-:S04]  /*61e0*/  UIADD3 UR9, UR12, -UR9, URZ ;  /* 0x800000090c097290 */ /* 0x000fc8000fffe03f */
[----:B------:R-:W-:-:S06]  /*61f0*/  UISETP.GE.AND UP0, UPT, UR9, 0x1, UPT ;  /* 0x000000010900788c */ /* 0x000fcc000bf06270 */
[----:B------:R-:W-:-:S13]  /*6200*/  PLOP3.LUT P0, PT, PT, PT, UP0, 0x80, 0x0 ;  /* 0x000000000000781c */ /* 0x000fda0003f0f008 */
[----:B------:R-:W-:Y:S05]  /*6210*/  @!P0 BRA `(.L_x_19) ;  /* 0x0000004c00948947 */ /* 0x000fea0003800000 */
[----:B------:R-:W-:Y:S01]  /*6220*/  IMAD.U32 R2, RZ, RZ, UR9 ;  /* 0x00000009ff027e24 */ /* 0x000fe2000f8e00ff */
[----:B------:R-:W-:Y:S01]  /*6230*/  UMOV UR23, UR5 ;  /* 0x0000000500177c82 */ /* 0x000fe20008000000 */
[----:B------:R-:W-:-:S05]  /*6240*/  ULDC UR24, c[0x0][0x50c] ;  /* 0x0001430000187ab9 */ /* 0x000fca0000000800 */
.L_x_27:
[----:B------:R-:W-:-:S06]  /*6250*/  UISETP.NE.AND UP0, UPT, UR22, 0x3, UPT ;  /* 0x000000031600788c */ /* 0x000fcc000bf05270 */
[----:B------:R-:W-:-:S13]  /*6260*/  PLOP3.LUT P1, PT, PT, PT, UP0, 0x80, 0x0 ;  /* 0x000000000000781c */ /* 0x000fda0003f2f008 */
[----:B0-----:R-:W-:Y:S05]  /*6270*/  @!P1 BRA `(.L_x_20) ;  /* 0x0000000000049947 */ /* 0x001fea0003800000 */
[----:B------:R-:W-:Y:S01]  /*6280*/  BPT.TRAP 0x1 ;  /* 0x000000040000795c */ /* 0x000fe20000300000 */
.L_x_20:
[----:B------:R-:W0:Y:S01]  /*6290*/  S2UR UR9, SR_CgaCtaId ;  /* 0x00000000000979c3 */ /* 0x000e220000008800 */
[----:B------:R-:W-:Y:S01]  /*62a0*/  UMOV UR15, 0x400 ;  /* 0x00000400000f7882 */ /* 0x000fe20000000000 */
[----:B------:R-:W-:Y:S01]  /*62b0*/  SHF.L.U32 R3, R0, 0x1f, RZ ;  /* 0x0000001f00037819 */ /* 0x000fe200000006ff */
[----:B0-----:R-:W-:-:S04]  /*62c0*/  ULEA UR15, UR9, UR15, 0x18 ;  /* 0x0000000f090f7291 */ /* 0x001fc8000f8ec03f */
[----:B------:R-:W-:-:S09]  /*62d0*/  ULEA UR9, UR17, UR15, 0x3 ;  /* 0x0000000f11097291 */ /* 0x000fd2000f8e183f */
[----:B------:R0:W4:Y:S01]  /*62e0*/  SYNCS.PHASECHK.TRANS64.TRYWAIT P0, [UR9], R3 ;  /* 0x00000003ff0075a7 */ /* 0x0001220008000149 */
[----:B------:R-:W-:Y:S05]  /*62f0*/  @!P1 BRA `(.L_x_21) ;  /* 0x0000000000049947 */ /* 0x000fea0003800000 */
[----:B------:R-:W-:Y:S01]  /*6300*/  BPT.TRAP 0x1 ;  /* 0x000000040000795c */ /* 0x000fe20000300000 */
.L_x_21:
[----:B----4-:R-:W-:Y:S05]  /*6310*/  @P0 BRA `(.L_x_22) ;  /* 0x0000000000080947 */ /* 0x010fea0003800000 */
[----:B------:R-:W4:Y:S02]  /*6320*/  SYNCS.PHASECHK.TRANS64.TRYWAIT P0, [UR9], R3 ;  /* 0x00000003ff0075a7 */ /* 0x000f240008000149 */
[----:B----4-:R-:W-:Y:S05]  /*6330*/  @!P0 BRA `(.L_x_23) ;  /* 0x000001cc00dc8947 */ /* 0x010fea0003800000 */
.L_x_22:
        /* <DEDUP_REMOVED lines=64> */
[----:B----4-:R-:W4:Y:S04]  /*6740*/  LDL.LU.64 R108, [R1] ;  /* 0x00000000016c7983 */ /* 0x010f280000300a00 */
[----:B------:R-:W4:Y:S04]  /*6750*/  LDL.LU.64 R110, [R1+0x8] ;  /* 0x00000800016e7983 */ /* 0x000f280000300a00 */
        /* <DEDUP_REMOVED lines=61> */
[----:B------:R-:W4:Y:S01]  /*6b30*/  LDL.LU.64 R234, [R1+0x1f8] ;  /* 0x0001f80001ea7983 */ /* 0x000f220000300a00 */
[----:B------:R-:W-:-:S02]  /*6b40*/  UIADD3 UR9, UR15, 0x8100, URZ ;  /* 0x000081000f097890 */ /* 0x000fc4000fffe03f */
[----:B------:R-:W-:Y:S02]  /*6b50*/  UISETP.NE.AND UP0, UPT, UR7, URZ, UPT ;  /* 0x0000003f0700728c */ /* 0x000fe4000bf05270 */
[----:B------:R-:W-:Y:S02]  /*6b60*/  USHF.R.U32.HI UR9, URZ, 0x4, UR9 ;  /* 0x000000043f097899 */ /* 0x000fe40008011609 */
[----:B------:R-:W-:Y:S02]  /*6b70*/  USEL UR8, UR8, URZ, !UP0 ;  /* 0x0000003f08087287 */ /* 0x000fe4000c000000 */
[----:B------:R-:W-:Y:S02]  /*6b80*/  ULOP3.LUT UR9, UR9, 0x3fff, URZ, 0xc0, !UPT ;  /* 0x00003fff09097892 */ /* 0x000fe4000f8ec03f */
[----:B------:R-:W-:Y:S02]  /*6b90*/  ULOP3.LUT UR7, UR16, 0x10000, URZ, 0xfc, !UPT ;  /* 0x0001000010077892 */ /* 0x000fe4000f8efc3f */
[----:B------:R-:W-:-:S02]  /*6ba0*/  ULOP3.LUT UR9, UR9, 0x10000, URZ, 0xfc, !UPT ;  /* 0x0001000009097892 */ /* 0x000fc4000f8efc3f */
[----:B------:R-:W-:Y:S02]  /*6bb0*/  UISETP.NE.U32.AND UP0, UPT, UR8, URZ, UPT ;  /* 0x0000003f0800728c */ /* 0x000fe4000bf05070 */
[----:B------:R-:W-:Y:S02]  /*6bc0*/  ULEA UR8, UR17, UR7, 0x9 ;  /* 0x0000000711087291 */ /* 0x000fe4000f8e483f */
[----:B------:R-:W-:Y:S01]  /*6bd0*/  ULEA UR10, UR17, UR9, 0x9 ;  /* 0x00000009110a7291 */ /* 0x000fe2000f8e483f */
[----:B------:R-:W-:Y:S02]  /*6be0*/  UMOV UR11, 0xc0000010 ;  /* 0xc0000010000b7882 */ /* 0x000fe40000000000 */
[----:B------:R-:W-:Y:S01]  /*6bf0*/  UMOV UR9, 0xc0000010 ;  /* 0xc000001000097882 */ /* 0x000fe20000000000 */
[----:B----4-:R-:W-:-:S06]  /*6c00*/  WARPGROUP.ARRIVE ;  /* 0x00000000000079c5 */ /* 0x010fcc0000000000 */
[----:B------:R-:W-:Y:S03]  /*6c10*/  QGMMA.64x256x32.F32.E4M3.E4M3 R108, gdesc[UR8], R108, UP0, gsb0 ;  /* 0x03e00000086c79f3 */ /* 0x000fe6000b80086c */
[----:B------:R-:W-:Y:S02]  /*6c20*/  WARPGROUP.DEPBAR.LE gsb0, 0x0 ;  /* 0x00008000000079c5 */ /* 0x000fe40000010000 */
[----:B------:R-:W-:Y:S01]  /*6c30*/  STL.64 [R1], R108 ;  /* 0x0000006c01007387 */ /* 0x000fe20000100a00 */
[----:B0-----:R-:W-:-:S03]  /*6c40*/  IMAD.MOV.U32 R3, RZ, RZ, R108 ;  /* 0x000000ffff037224 */ /* 0x001fc600078e006c */
        /* <DEDUP_REMOVED lines=63> */
[----:B0-----:R0:W5:Y:S04]  /*7040*/  LDL.LU.64 R234, [R1+0x668] ;  /* 0x0006680001ea7983 */ /* 0x0011680000300a00 */
[----:B------:R0:W5:Y:S04]  /*7050*/  LDL.LU.64 R232, [R1+0x660] ;  /* 0x0006600001e87983 */ /* 0x0001680000300a00 */
        /* <DEDUP_REMOVED lines=62> */
[----:B------:R-:W-:Y:S01]  /*7440*/  UIADD3 UR8, UR8, 0x100, URZ ;  /* 0x0000010008087890 */ /* 0x000fe2000fffe03f */
[----:B------:R-:W-:Y:S01]  /*7450*/  UMOV UR9, 0xc0000010 ;  /* 0xc000001000097882 */ /* 0x000fe20000000000 */
[----:B------:R-:W-:Y:S01]  /*7460*/  UIADD3 UR6, UR6, 0x1, URZ ;  /* 0x0000000106067890 */ /* 0x000fe2000fffe03f */
[----:B----4-:R-:W-:-:S06]  /*7470*/  WARPGROUP.ARRIVE ;  /* 0x00000000000079c5 */ /* 0x010fcc0000000000 */
[----:B------:R-:W-:Y:S01]  /*7480*/  QGMMA.64x256x32.F32.E4M3.E4M3 R24, gdesc[UR8], R24, UP0, gsb0 ;  /* 0x03e00000081879f3 */ /* 0x000fe2000b800818 */
[----:B------:R-:W-:-:S04]  /*7490*/  UISETP.NE.AND UP0, UPT, UR6, UR24, UPT ;  /* 0x000000180600728c */ /* 0x000fc8000bf05270 */
[----:B------:R-:W-:-:S06]  /*74a0*/  USEL UR7, URZ, 0x1, UP0 ;  /* 0x000000013f077887 */ /* 0x000fcc0008000000 */
[----:B------:R-:W-:Y:S01]  /*74b0*/  ISETP.NE.AND P0, PT, RZ, UR7, PT ;  /* 0x00000007ff007c0c */ /* 0x000fe2000bf05270 */
[----:B------:R-:W-:-:S12]  /*74c0*/  WARPGROUP.DEPBAR.LE gsb0, 0x0 ;  /* 0x00008000000079c5 */ /* 0x000fd80000010000 */
[----:B0-----:R-:W-:Y:S05]  /*74d0*/  @!P0 BRA `(.L_x_24) ;  /* 0x00000038008c8947 */ /* 0x001fea0003800000 */
[----:B------:R0:W-:Y:S04]  /*74e0*/  STL [R1+0x658], R31 ;  /* 0x0006581f01007387 */ /* 0x0001e80000100800 */
[----:B------:R4:W-:Y:S01]  /*74f0*/  STL [R1+0x654], R32 ;  /* 0x0006542001007387 */ /* 0x0009e20000100800 */
[----:B0-----:R-:W-:-:S03]  /*7500*/  IMAD.MOV.U32 R31, RZ, RZ, R3 ;  /* 0x000000ffff1f7224 */ /* 0x001fc600078e0003 */
[----:B----4-:R-:W4:Y:S04]  /*7510*/  LDL R32, [R1+0x4] ;  /* 0x0000040001207983 */ /* 0x010f280000100800 */
[----:B------:R0:W-:Y:S04]  /*7520*/  STL [R1+0x650], R33 ;  /* 0x0006502101007387 */ /* 0x0001e80000100800 */
[----:B0-----:R-:W2:Y:S04]  /*7530*/  LDL R33, [R1+0x8] ;  /* 0x0000080001217983 */ /* 0x001ea80000100800 */
[----:B------:R0:W-:Y:S04]  /*7540*/  STL [R1+0x64c], R34 ;  /* 0x00064c2201007387 */ /* 0x0001e80000100800 */
[----:B0-----:R-:W3:Y:S04]  /*7550*/  LDL R34, [R1+0xc] ;  /* 0x00000c0001227983 */ /* 0x001ee80000100800 */
        /* <DEDUP_REMOVED lines=175> */
[----:B0-----:R-:W3:Y:S04]  /*8050*/  LDL.LU R122, [R1+0x200] ;  /* 0x00020000017a7983 */ /* 0x001ee80000300800 */
        /* <DEDUP_REMOVED lines=14> */
[----:B------:R-:W3:Y:S04]  /*8140*/  LDL.LU R3, [R1+0x234] ;  /* 0x0002340001037983 */ /* 0x000ee80000300800 */
        /* <DEDUP_REMOVED lines=46> */
[----:B-----5:R0:W-:Y:S04]  /*8430*/  STL [R1+0x470], R0 ;  /* 0x0004700001007387 */ /* 0x0201e80000100800 */
[----:B0-----:R-:W3:Y:S01]  /*8440*/  LDL R0, [R1+0x168] ;  /* 0x0001680001007983 */ /* 0x001ee20000100800 */
[----:B------:R-:W-:-:S01]  /*8450*/  FADD R4, R31, R4 ;  /* 0x000000041f047221 */ /* 0x000fc20000000000 */
[----:B----4-:R-:W-:Y:S01]  /*8460*/  FADD R5, R32, R5 ;  /* 0x0000000520057221 */ /* 0x010fe20000000000 */
[----:B--2---:R-:W-:-:S01]  /*8470*/  FADD R6, R33, R6 ;  /* 0x0000000621067221 */ /* 0x004fc20000000000 */
[----:B------:R-:W2:Y:S01]  /*8480*/  LDL.LU R31, [R1+0x658] ;  /* 0x00065800011f7983 */ /* 0x000ea20000300800 */
[----:B---3--:R-:W-:-:S01]  /*8490*/  FADD R7, R34, R7 ;  /* 0x0000000722077221 */ /* 0x008fc20000000000 */
[----:B------:R-:W-:-:S02]  /*84a0*/  FADD R8, R35, R8 ;  /* 0x0000000823087221 */ /* 0x000fc40000000000 */
[----:B------:R-:W3:Y:S01]  /*84b0*/  LDL.LU R32, [R1+0x654] ;  /* 0x0006540001207983 */ /* 0x000ee20000300800 */
[----:B------:R-:W-:-:S03]  /*84c0*/  FADD R9, R36, R9 ;  /* 0x0000000924097221 */ /* 0x000fc60000000000 */
[----:B------:R-:W4:Y:S01]  /*84d0*/  LDL.LU R33, [R1+0x650] ;  /* 0x0006500001217983 */ /* 0x000f220000300800 */
        /* <DEDUP_REMOVED lines=160> */
[----:B------:R-:W-:-:S01]  /*8ee0*/  FADD R218, R117, R218 ;  /* 0x000000da75da7221 */ /* 0x000fc20000000000 */
[----:B------:R-:W-:Y:S02]  /*8ef0*/  FADD R122, R124, R122 ;  /* 0x0000007a7c7a7221 */ /* 0x000fe40000000000 */
[----:B------:R-:W4:Y:S01]  /*8f00*/  LDL.LU R114, [R1+0x50c] ;  /* 0x00050c0001727983 */ /* 0x000f220000300800 */
[----:B------:R-:W-:-:S03]  /*8f10*/  FADD R219, R118, R219 ;  /* 0x000000db76db7221 */ /* 0x000fc60000000000 */
[----:B------:R-:W4:Y:S01]  /*8f20*/  LDL.LU R115, [R1+0x508] ;  /* 0x0005080001737983 */ /* 0x000f220000300800 */
[----:B------:R-:W-:-:S03]  /*8f30*/  FADD R220, R119, R220 ;  /* 0x000000dc77dc7221 */ /* 0x000fc60000000000 */
[----:B------:R-:W4:Y:S01]  /*8f40*/  LDL.LU R116, [R1+0x504] ;  /* 0x0005040001747983 */ /* 0x000f220000300800 */
[----:B------:R-:W-:-:S03]  /*8f50*/  FADD R221, R120, R221 ;  /* 0x000000dd78dd7221 */ /* 0x000fc60000000000 */
[----:B------:R-:W4:Y:S04]  /*8f60*/  LDL.LU R117, [R1+0x500] ;  /* 0x0005000001757983 */ /* 0x000f280000300800 */
[----:B------:R-:W4:Y:S04]  /*8f70*/  LDL.LU R118, [R1+0x4fc] ;  /* 0x0004fc0001767983 */ /* 0x000f280000300800 */
[----:B------:R-:W4:Y:S04]  /*8f80*/  LDL.LU R119, [R1+0x4f8] ;  /* 0x0004f80001777983 */ /* 0x000f280000300800 */
[----:B------:R-:W4:Y:S01]  /*8f90*/  LDL.LU R120, [R1+0x4f4] ;  /* 0x0004f40001787983 */ /* 0x000f220000300800 */
[----:B------:R-:W-:-:S01]  /*8fa0*/  FADD R237, R126, R237 ;  /* 0x000000ed7eed7221 */ /* 0x000fc20000000000 */
[----:B------:R-:W-:Y:S01]  /*8fb0*/  FADD R236, R128, R236 ;  /* 0x000000ec80ec7221 */ /* 0x000fe20000000000 */
[----:B------:R-:W-:-:S01]  /*8fc0*/  FADD R225, R150, R225 ;  /* 0x000000e196e17221 */ /* 0x000fc20000000000 */
[----:B------:R0:W-:Y:S01]  /*8fd0*/  STL [R1+0x200], R122 ;  /* 0x0002007a01007387 */ /* 0x0001e20000100800 */
[----:B------:R-:W-:-:S01]  /*8fe0*/  FADD R228, R146, R228 ;  /* 0x000000e492e47221 */ /* 0x000fc20000000000 */
[----:B------:R-:W-:Y:S01]  /*8ff0*/  FADD R230, R143, R230 ;  /* 0x000000e68fe67221 */ /* 0x000fe20000000000 */
[----:B------:R-:W-:-:S01]  /*9000*/  FADD R231, R141, R231 ;  /* 0x000000e78de77221 */ /* 0x000fc20000000000 */
[----:B------:R-:W-:Y:S01]  /*9010*/  FADD R223, R2, R223 ;  /* 0x000000df02df7221 */ /* 0x000fe20000000000 */
[----:B------:R-:W-:-:S01]  /*9020*/  FADD R222, R0, R222 ;  /* 0x000000de00de7221 */ /* 0x000fc20000000000 */
[----:B------:R-:W-:Y:S01]  /*9030*/  FADD R224, R151, R224 ;  /* 0x000000e097e07221 */ /* 0x000fe20000000000 */
[----:B------:R-:W-:-:S01]  /*9040*/  FADD R226, R149, R226 ;  /* 0x000000e295e27221 */ /* 0x000fc20000000000 */
[----:B------:R-:W-:Y:S01]  /*9050*/  FADD R227, R147, R227 ;  /* 0x000000e393e37221 */ /* 0x000fe20000000000 */
[----:B------:R-:W-:-:S01]  /*9060*/  FADD R229, R145, R229 ;  /* 0x000000e591e57221 */ /* 0x000fc20000000000 */
[----:B0-----:R-:W2:Y:S01]  /*9070*/  LDL.LU R122, [R1+0x204] ;  /* 0x00020400017a7983 */ /* 0x001ea20000300800 */
[----:B------:R-:W-:-:S01]  /*9080*/  FADD R232, R136, R232 ;  /* 0x000000e888e87221 */ /* 0x000fc20000000000 */
[----:B------:R-:W-:Y:S01]  /*9090*/  FADD R233, R134, R233 ;  /* 0x000000e986e97221 */ /* 0x000fe20000000000 */
[----:B------:R-:W-:-:S01]  /*90a0*/  FADD R234, R132, R234 ;  /* 0x000000ea84ea7221 */ /* 0x000fc20000000000 */
[----:B------:R-:W3:Y:S01]  /*90b0*/  LDL.LU R124, [R1+0x208] ;  /* 0x00020800017c7983 */ /* 0x000ee20000300800 */
[----:B------:R-:W-:-:S03]  /*90c0*/  FADD R235, R130, R235 ;  /* 0x000000eb82eb7221 */ /* 0x000fc60000000000 */
[----:B------:R-:W4:Y:S04]  /*90d0*/  LDL.LU R126, [R1+0x20c] ;  /* 0x00020c00017e7983 */ /* 0x000f280000300800 */
[----:B------:R-:W4:Y:S04]  /*90e0*/  LDL.LU R128, [R1+0x210] ;  /* 0x0002100001807983 */ /* 0x000f280000300800 */
[----:B------:R-:W4:Y:S04]  /*90f0*/  LDL.LU R150, [R1+0x214] ;  /* 0x0002140001967983 */ /* 0x000f280000300800 */
[----:B------:R-:W4:Y:S04]  /*9100*/  LDL.LU R146, [R1+0x218] ;  /* 0x0002180001927983 */ /* 0x000f280000300800 */
[----:B------:R-:W4:Y:S04]  /*9110*/  LDL.LU R143, [R1+0x21c] ;  /* 0x00021c00018f7983 */ /* 0x000f280000300800 */
[----:B------:R-:W4:Y:S04]  /*9120*/  LDL.LU R141, [R1+0x220] ;  /* 0x00022000018d7983 */ /* 0x000f280000300800 */
[----:B------:R-:W4:Y:S04]  /*9130*/  LDL.LU R2, [R1+0x224] ;  /* 0x0002240001027983 */ /* 0x000f280000300800 */
[----:B------:R-:W4:Y:S04]  /*9140*/  LDL.LU R0, [R1+0x228] ;  /* 0x0002280001007983 */ /* 0x000f280000300800 */
[----:B------:R-:W4:Y:S04]  /*9150*/  LDL R130, [R1+0x1e0] ;  /* 0x0001e00001827983 */ /* 0x000f280000100800 */
[----:B------:R-:W4:Y:S04]  /*9160*/  LDL R132, [R1+0x1e4] ;  /* 0x0001e40001847983 */ /* 0x000f280000100800 */
[----:B------:R-:W4:Y:S04]  /*9170*/  LDL R134, [R1+0x1e8] ;  /* 0x0001e80001867983 */ /* 0x000f280000100800 */
[----:B------:R-:W4:Y:S04]  /*9180*/  LDL R136, [R1+0x1ec] ;  /* 0x0001ec0001887983 */ /* 0x000f280000100800 */
[----:B------:R-:W4:Y:S04]  /*9190*/  LDL R151, [R1+0x1f0] ;  /* 0x0001f00001977983 */ /* 0x000f280000100800 */
[----:B------:R-:W4:Y:S04]  /*91a0*/  LDL R149, [R1+0x1f4] ;  /* 0x0001f40001957983 */ /* 0x000f280000100800 */
[----:B------:R-:W4:Y:S04]  /*91b0*/  LDL R147, [R1+0x1f8] ;  /* 0x0001f80001937983 */ /* 0x000f280000100800 */
[----:B------:R-:W4:Y:S01]  /*91c0*/  LDL R145, [R1+0x1fc] ;  /* 0x0001fc0001917983 */ /* 0x000f220000100800 */
[----:B------:R-:W-:-:S01]  /*91d0*/  FADD R137, R138, R137 ;  /* 0x000000898a897221 */ /* 0x000fc20000000000 */
[----:B------:R-:W-:Y:S01]  /*91e0*/  FADD R133, R135, R133 ;  /* 0x0000008587857221 */ /* 0x000fe20000000000 */
[----:B------:R-:W-:-:S01]  /*91f0*/  FADD R3, R131, R3 ;  /* 0x0000000383037221 */ /* 0x000fc20000000000 */
[----:B--2---:R-:W-:-:S02]  /*9200*/  FADD R122, R121, R122 ;  /* 0x0000007a797a7221 */ /* 0x004fc40000000000 */
[----:B------:R-:W2:Y:S01]  /*9210*/  LDL.LU R121, [R1+0x4f0] ;  /* 0x0004f00001797983 */ /* 0x000ea20000300800 */
[----:B---3--:R-:W-:-:S03]  /*9220*/  FADD R124, R123, R124 ;  /* 0x0000007c7b7c7221 */ /* 0x008fc60000000000 */
[----:B------:R0:W-:Y:S01]  /*9230*/  STL [R1+0x204], R122 ;  /* 0x0002047a01007387 */ /* 0x0001e20000100800 */
[----:B----4-:R-:W-:-:S01]  /*9240*/  FADD R126, R125, R126 ;  /* 0x0000007e7d7e7221 */ /* 0x010fc20000000000 */
[----:B------:R-:W-:Y:S02]  /*9250*/  FADD R128, R127, R128 ;  /* 0x000000807f807221 */ /* 0x000fe40000000000 */
[----:B0-----:R-:W3:Y:S04]  /*9260*/  LDL.LU R122, [R1+0x4ec] ;  /* 0x0004ec00017a7983 */ /* 0x001ee80000300800 */
[----:B------:R-:W4:Y:S04]  /*9270*/  LDL.LU R123, [R1+0x4e8] ;  /* 0x0004e800017b7983 */ /* 0x000f280000300800 */
[----:B------:R0:W-:Y:S01]  /*9280*/  STL [R1+0x208], R124 ;  /* 0x0002087c01007387 */ /* 0x0001e20000100800 */
[----:B------:R-:W-:-:S01]  /*9290*/  FADD R150, R129, R150 ;  /* 0x0000009681967221 */ /* 0x000fc20000000000 */
[----:B------:R-:W-:Y:S01]  /*92a0*/  FADD R146, R148, R146 ;  /* 0x0000009294927221 */ /* 0x000fe20000000000 */
[----:B------:R-:W-:-:S01]  /*92b0*/  FADD R143, R144, R143 ;  /* 0x0000008f908f7221 */ /* 0x000fc20000000000 */
[----:B------:R-:W-:Y:S01]  /*92c0*/  FADD R141, R142, R141 ;  /* 0x0000008d8e8d7221 */ /* 0x000fe20000000000 */
[----:B0-----:R-:W4:Y:S04]  /*92d0*/  LDL.LU R124, [R1+0x4e4] ;  /* 0x0004e400017c7983 */ /* 0x001f280000300800 */
[----:B------:R-:W4:Y:S04]  /*92e0*/  LDL.LU R125, [R1+0x4e0] ;  /* 0x0004e000017d7983 */ /* 0x000f280000300800 */
[----:B------:R0:W-:Y:S01]  /*92f0*/  STL [R1+0x20c], R126 ;  /* 0x00020c7e01007387 */ /* 0x0001e20000100800 */
[----:B------:R-:W-:-:S01]  /*9300*/  FADD R2, R140, R2 ;  /* 0x000000028c027221 */ /* 0x000fc20000000000 */
[----:B------:R-:W-:-:S02]  /*9310*/  FADD R0, R139, R0 ;  /* 0x000000008b007221 */ /* 0x000fc40000000000 */
[----:B0-----:R-:W4:Y:S04]  /*9320*/  LDL.LU R126, [R1+0x4dc] ;  /* 0x0004dc00017e7983 */ /* 0x001f280000300800 */
[----:B------:R-:W4:Y:S04]  /*9330*/  LDL.LU R127, [R1+0x4d8] ;  /* 0x0004d800017f7983 */ /* 0x000f280000300800 */
[----:B------:R0:W-:Y:S04]  /*9340*/  STL [R1+0x210], R128 ;  /* 0x0002108001007387 */ /* 0x0001e80000100800 */
[----:B0-----:R-:W4:Y:S04]  /*9350*/  LDL.LU R128, [R1+0x4d4] ;  /* 0x0004d40001807983 */ /* 0x001f280000300800 */
[----:B------:R-:W4:Y:S04]  /*9360*/  LDL.LU R129, [R1+0x4d0] ;  /* 0x0004d00001817983 */ /* 0x000f280000300800 */
[----:B------:R-:W-:Y:S04]  /*9370*/  STL [R1+0x214], R150 ;  /* 0x0002149601007387 */ /* 0x000fe80000100800 */
[----:B------:R-:W-:Y:S04]  /*9380*/  STL [R1+0x218], R146 ;  /* 0x0002189201007387 */ /* 0x000fe80000100800 */
[----:B------:R-:W-:Y:S04]  /*9390*/  STL [R1+0x21c], R143 ;  /* 0x00021c8f01007387 */ /* 0x000fe80000100800 */
[----:B------:R-:W-:Y:S04]  /*93a0*/  STL [R1+0x220], R141 ;  /* 0x0002208d01007387 */ /* 0x000fe80000100800 */
[----:B------:R-:W-:Y:S04]  /*93b0*/  STL [R1+0x224], R2 ;  /* 0x0002240201007387 */ /* 0x000fe80000100800 */
[----:B------:R-:W-:Y:S04]  /*93c0*/  STL [R1+0x228], R0 ;  /* 0x0002280001007387 */ /* 0x000fe80000100800 */
[----:B------:R-:W2:Y:S04]  /*93d0*/  LDL.LU R131, [R1+0x238] ;  /* 0x0002380001837983 */ /* 0x000ea80000300800 */
[----:B------:R-:W-:Y:S04]  /*93e0*/  STL [R1+0x22c], R137 ;  /* 0x00022c8901007387 */ /* 0x000fe80000100800 */
[----:B------:R0:W-:Y:S04]  /*93f0*/  STL [R1+0x230], R133 ;  /* 0x0002308501007387 */ /* 0x0001e80000100800 */
[----:B0-----:R-:W3:Y:S04]  /*9400*/  LDL.LU R133, [R1+0x23c] ;  /* 0x00023c0001857983 */ /* 0x001ee80000300800 */
[----:B------:R-:W4:Y:S04]  /*9410*/  LDL.LU R135, [R1+0x240] ;  /* 0x0002400001877983 */ /* 0x000f280000300800 */
[----:B------:R0:W-:Y:S04]  /*9420*/  STL [R1+0x234], R3 ;  /* 0x0002340301007387 */ /* 0x0001e80000100800 */
        /* <DEDUP_REMOVED lines=11> */
[----:B0-----:R-:W4:Y:S04]  /*94e0*/  LDL.LU R3, [R1+0x270] ;  /* 0x0002700001037983 */ /* 0x001f280000300800 */
[----:B------:R-:W4:Y:S04]  /*94f0*/  LDL.LU R2, [R1+0x274] ;  /* 0x0002740001027983 */ /* 0x000f280000300800 */
[----:B------:R-:W4:Y:S01]  /*9500*/  LDL.LU R0, [R1+0x278] ;  /* 0x0002780001007983 */ /* 0x000f220000300800 */
[----:B--2---:R-:W-:-:S03]  /*9510*/  FADD R131, R130, R131 ;  /* 0x0000008382837221 */ /* 0x004fc60000000000 */
[----:B------:R-:W2:Y:S04]  /*9520*/  LDL.LU R130, [R1+0x4cc] ;  /* 0x0004cc0001827983 */ /* 0x000ea80000300800 */
[----:B------:R0:W-:Y:S04]  /*9530*/  STL [R1+0x238], R131 ;  /* 0x0002388301007387 */ /* 0x0001e80000100800 */
[----:B0-----:R-:W2:Y:S01]  /*9540*/  LDL.LU R131, [R1+0x4c8] ;  /* 0x0004c80001837983 */ /* 0x001ea20000300800 */
[----:B---3--:R-:W-:-:S03]  /*9550*/  FADD R133, R132, R133 ;  /* 0x0000008584857221 */ /* 0x008fc60000000000 */
[----:B------:R-:W3:Y:S01]  /*9560*/  LDL.LU R132, [R1+0x4c4] ;  /* 0x0004c40001847983 */ /* 0x000ee20000300800 */
[----:B----4-:R-:W-:-:S03]  /*9570*/  FADD R135, R134, R135 ;  /* 0x0000008786877221 */ /* 0x010fc60000000000 */
[----:B------:R0:W-:Y:S01]  /*9580*/  STL [R1+0x23c], R133 ;  /* 0x00023c8501007387 */ /* 0x0001e20000100800 */
[----:B------:R-:W-:-:S03]  /*9590*/  FADD R137, R136, R137 ;  /* 0x0000008988897221 */ /* 0x000fc60000000000 */
[----:B0-----:R-:W4:Y:S01]  /*95a0*/  LDL.LU R133, [R1+0x4c0] ;  /* 0x0004c00001857983 */ /* 0x001f220000300800 */
[----:B------:R-:W-:-:S03]  /*95b0*/  FADD R150, R151, R150 ;  /* 0x0000009697967221 */ /* 0x000fc60000000000 */
[----:B------:R-:W4:Y:S01]  /*95c0*/  LDL.LU R134, [R1+0x4bc] ;  /* 0x0004bc0001867983 */ /* 0x000f220000300800 */
[----:B------:R-:W-:-:S03]  /*95d0*/  FADD R148, R149, R148 ;  /* 0x0000009495947221 */ /* 0x000fc60000000000 */
[----:B------:R0:W-:Y:S01]  /*95e0*/  STL [R1+0x240], R135 ;  /* 0x0002408701007387 */ /* 0x0001e20000100800 */
[----:B------:R-:W-:-:S01]  /*95f0*/  FADD R146, R147, R146 ;  /* 0x0000009293927221 */ /* 0x000fc20000000000 */
[----:B------:R-:W-:Y:S02]  /*9600*/  FADD R144, R145, R144 ;  /* 0x0000009091907221 */ /* 0x000fe40000000000 */
[----:B0-----:R-:W4:Y:S01]  /*9610*/  LDL.LU R135, [R1+0x4b8] ;  /* 0x0004b80001877983 */ /* 0x001f220000300800 */
[----:B------:R-:W-:-:S03]  /*9620*/  FADD R143, R24, R143 ;  /* 0x0000008f188f7221 */ /* 0x000fc60000000000 */
[----:B------:R-:W4:Y:S01]  /*9630*/  LDL.LU R136, [R1+0x4b4] ;  /* 0x0004b40001887983 */ /* 0x000f220000300800 */
[----:B------:R-:W-:-:S03]  /*9640*/  FADD R142, R25, R142 ;  /* 0x0000008e198e7221 */ /* 0x000fc60000000000 */
[----:B------:R0:W-:Y:S01]  /*9650*/  STL [R1+0x244], R137 ;  /* 0x0002448901007387 */ /* 0x0001e20000100800 */
[----:B------:R-:W-:-:S01]  /*9660*/  FADD R141, R26, R141 ;  /* 0x0000008d1a8d7221 */ /* 0x000fc20000000000 */
[----:B------:R-:W-:Y:S01]  /*9670*/  FADD R140, R27, R140 ;  /* 0x0000008c1b8c7221 */ /* 0x000fe20000000000 */
[----:B------:R-:W-:-:S01]  /*9680*/  FADD R139, R28, R139 ;  /* 0x0000008b1c8b7221 */ /* 0x000fc20000000000 */
[----:B0-----:R-:W4:Y:S04]  /*9690*/  LDL.LU R137, [R1+0x4b0] ;  /* 0x0004b00001897983 */ /* 0x001f280000300800 */
[----:B------:R0:W-:Y:S01]  /*96a0*/  STL [R1+0x248], R150 ;  /* 0x0002489601007387 */ /* 0x0001e20000100800 */
[----:B------:R-:W-:-:S03]  /*96b0*/  FADD R138, R29, R138 ;  /* 0x0000008a1d8a7221 */ /* 0x000fc60000000000 */
[----:B------:R1:W-:Y:S04]  /*96c0*/  STL [R1+0x24c], R148 ;  /* 0x00024c9401007387 */ /* 0x0003e80000100800 */
        /* <DEDUP_REMOVED lines=9> */
[----:B------:R1:W-:Y:S04]  /*9760*/  STL [R1+0x268], R139 ;  /* 0x0002688b01007387 */ /* 0x0003e80000100800 */
[----:B------:R1:W-:Y:S04]  /*9770*/  STL [R1+0x26c], R138 ;  /* 0x00026c8a01007387 */ /* 0x0003e80000100800 */
[----:B------:R-:W2:Y:S04]  /*9780*/  LDL.LU R151, [R1+0x27c] ;  /* 0x00027c0001977983 */ /* 0x000ea80000300800 */
[----:B------:R1:W-:Y:S04]  /*9790*/  STL [R1+0x270], R3 ;  /* 0x0002700301007387 */ /* 0x0003e80000100800 */
[----:B0-----:R-:W3:Y:S04]  /*97a0*/  LDL.LU R150, [R1+0x280] ;  /* 0x0002800001967983 */ /* 0x001ee80000300800 */
[----:B------:R0:W-:Y:S04]  /*97b0*/  STL [R1+0x274], R2 ;  /* 0x0002740201007387 */ /* 0x0001e80000100800 */
[----:B------:R-:W4:Y:S04]  /*97c0*/  LDL.LU R149, [R1+0x284] ;  /* 0x0002840001957983 */ /* 0x000f280000300800 */
[----:B------:R0:W-:Y:S04]  /*97d0*/  STL [R1+0x278], R0 ;  /* 0x0002780001007387 */ /* 0x0001e80000100800 */
[----:B-1----:R-:W4:Y:S04]  /*97e0*/  LDL.LU R148, [R1+0x288] ;  /* 0x0002880001947983 */ /* 0x002f280000300800 */
        /* <DEDUP_REMOVED lines=12> */
[----:B------:R-:W4:Y:S01]  /*98b0*/  LDL.LU R0, [R1+0x2bc] ;  /* 0x0002bc0001007983 */ /* 0x000f220000300800 */
[----:B--2---:R-:W-:-:S01]  /*98c0*/  FADD R151, R33, R151 ;  /* 0x0000009721977221 */ /* 0x004fc20000000000 */
[----:B---3--:R-:W-:-:S04]  /*98d0*/  FADD R150, R34, R150 ;  /* 0x0000009622967221 */ /* 0x008fc80000000000 */
[----:B------:R0:W-:Y:S01]  /*98e0*/  STL [R1+0x27c], R151 ;  /* 0x00027c9701007387 */ /* 0x0001e20000100800 */
[----:B----4-:R-:W-:-:S03]  /*98f0*/  FADD R149, R35, R149 ;  /* 0x0000009523957221 */ /* 0x010fc60000000000 */
[----:B------:R1:W-:Y:S01]  /*9900*/  STL [R1+0x280], R150 ;  /* 0x0002809601007387 */ /* 0x0003e20000100800 */
[----:B------:R-:W-:-:S03]  /*9910*/  FADD R148, R36, R148 ;  /* 0x0000009424947221 */ /* 0x000fc60000000000 */
        /* <DEDUP_REMOVED lines=24> */
[----:B0-----:R-:W4:Y:S01]  /*9aa0*/  LDL.LU R151, [R1+0x2c0] ;  /* 0x0002c00001977983 */ /* 0x001f220000300800 */
[----:B------:R-:W-:-:S03]  /*9ab0*/  FADD R0, R49, R0 ;  /* 0x0000000031007221 */ /* 0x000fc60000000000 */
[----:B------:R0:W-:Y:S04]  /*9ac0*/  STL [R1+0x2b4], R3 ;  /* 0x0002b40301007387 */ /* 0x0001e80000100800 */
[----:B-1----:R-:W4:Y:S04]  /*9ad0*/  LDL.LU R150, [R1+0x2c4] ;  /* 0x0002c40001967983 */ /* 0x002f280000300800 */
[----:B------:R1:W-:Y:S04]  /*9ae0*/  STL [R1+0x2b8], R2 ;  /* 0x0002b80201007387 */ /* 0x0003e80000100800 */
[----:B--2---:R-:W2:Y:S04]  /*9af0*/  LDL.LU R149, [R1+0x2c8] ;  /* 0x0002c80001957983 */ /* 0x004ea80000300800 */
[----:B------:R1:W-:Y:S04]  /*9b00*/  STL [R1+0x2bc], R0 ;  /* 0x0002bc0001007387 */ /* 0x0003e80000100800 */
[----:B---3--:R-:W3:Y:S04]  /*9b10*/  LDL.LU R148, [R1+0x2cc] ;  /* 0x0002cc0001947983 */ /* 0x008ee80000300800 */
[----:B----4-:R-:W4:Y:S04]  /*9b20*/  LDL.LU R147, [R1+0x2d0] ;  /* 0x0002d00001937983 */ /* 0x010f280000300800 */
        /* <DEDUP_REMOVED lines=10> */
[----:B-1----:R-:W4:Y:S04]  /*9bd0*/  LDL.LU R2, [R1+0x2fc] ;  /* 0x0002fc0001027983 */ /* 0x002f280000300800 */
[----:B------:R-:W4:Y:S01]  /*9be0*/  LDL.LU R0, [R1+0x300] ;  /* 0x0003000001007983 */ /* 0x000f220000300800 */
[----:B------:R-:W-:-:S01]  /*9bf0*/  FADD R151, R50, R151 ;  /* 0x0000009732977221 */ /* 0x000fc20000000000 */
[----:B------:R-:W-:-:S04]  /*9c00*/  FADD R150, R51, R150 ;  /* 0x0000009633967221 */ /* 0x000fc80000000000 */
[----:B------:R0:W-:Y:S01]  /*9c10*/  STL [R1+0x2c0], R151 ;  /* 0x0002c09701007387 */ /* 0x0001e20000100800 */
[----:B--2---:R-:W-:-:S03]  /*9c20*/  FADD R149, R52, R149 ;  /* 0x0000009534957221 */ /* 0x004fc60000000000 */
[----:B------:R1:W-:Y:S01]  /*9c30*/  STL [R1+0x2c4], R150 ;  /* 0x0002c49601007387 */ /* 0x0003e20000100800 */
[----:B---3--:R-:W-:-:S03]  /*9c40*/  FADD R148, R53, R148 ;  /* 0x0000009435947221 */ /* 0x008fc60000000000 */
        /* <DEDUP_REMOVED lines=200> */
[----:B------:R-:W-:Y:S01]  /*a8d0*/  STL [R1+0x3d0], R151 ;  /* 0x0003d09701007387 */ /* 0x000fe20000100800 */
[----:B--2---:R-:W-:-:S03]  /*a8e0*/  FADD R149, R120, R149 ;  /* 0x0000009578957221 */ /* 0x004fc60000000000 */
[----:B------:R-:W-:Y:S01]  /*a8f0*/  STL [R1+0x3d4], R150 ;  /* 0x0003d49601007387 */ /* 0x000fe20000100800 */
[----:B---3--:R-:W-:-:S03]  /*a900*/  FADD R148, R121, R148 ;  /* 0x0000009479947221 */ /* 0x008fc60000000000 */
[----:B------:R-:W-:Y:S01]  /*a910*/  STL [R1+0x3d8], R149 ;  /* 0x0003d89501007387 */ /* 0x000fe20000100800 */
[----:B----4-:R-:W-:-:S03]  /*a920*/  FADD R147, R122, R147 ;  /* 0x000000937a937221 */ /* 0x010fc60000000000 */
[----:B------:R-:W-:Y:S01]  /*a930*/  STL [R1+0x3dc], R148 ;  /* 0x0003dc9401007387 */ /* 0x000fe20000100800 */
[----:B------:R-:W-:-:S03]  /*a940*/  FADD R146, R123, R146 ;  /* 0x000000927b927221 */ /* 0x000fc60000000000 */
        /* <DEDUP_REMOVED lines=18> */
[----:B------:R0:W-:Y:S04]  /*aa70*/  STL [R1+0x404], R138 ;  /* 0x0004048a01007387 */ /* 0x0001e80000100800 */
[----:B0-----:R-:W2:Y:S04]  /*aa80*/  LDL.LU R138, [R1+0x414] ;  /* 0x00041400018a7983 */ /* 0x001ea80000300800 */
[----:B------:R-:W-:Y:S04]  /*aa90*/  STL [R1+0x408], R3 ;  /* 0x0004080301007387 */ /* 0x000fe80000100800 */
[----:B------:R-:W3:Y:S01]  /*aaa0*/  LDL.LU R139, [R1+0x418] ;  /* 0x00041800018b7983 */ /* 0x000ee20000300800 */
[----:B------:R-:W-:-:S01]  /*aab0*/  FADD R2, R133, R2 ;  /* 0x0000000285027221 */ /* 0x000fc20000000000 */
[----:B------:R-:W-:-:S04]  /*aac0*/  FADD R0, R134, R0 ;  /* 0x0000000086007221 */ /* 0x000fc80000000000 */
[----:B------:R0:W-:Y:S04]  /*aad0*/  STL [R1+0x40c], R2 ;  /* 0x00040c0201007387 */ /* 0x0001e80000100800 */
        /* <DEDUP_REMOVED lines=16> */
[----:B--2---:R-:W-:-:S05]  /*abe0*/  FADD R138, R135, R138 ;  /* 0x0000008a878a7221 */ /* 0x004fca0000000000 */
[----:B------:R0:W-:Y:S01]  /*abf0*/  STL [R1+0x414], R138 ;  /* 0x0004148a01007387 */ /* 0x0001e20000100800 */
[----:B---3--:R-:W-:-:S03]  /*ac00*/  FADD R139, R136, R139 ;  /* 0x0000008b888b7221 */ /* 0x008fc60000000000 */
[----:B0-----:R-:W2:Y:S04]  /*ac10*/  LDL.LU R138, [R1+0x4ac] ;  /* 0x0004ac00018a7983 */ /* 0x001ea80000300800 */
[----:B------:R0:W-:Y:S04]  /*ac20*/  STL [R1+0x418], R139 ;  /* 0x0004188b01007387 */ /* 0x0001e80000100800 */
[----:B0-----:R-:W3:Y:S01]  /*ac30*/  LDL.LU R139, [R1+0x4a8] ;  /* 0x0004a800018b7983 */ /* 0x001ee20000300800 */
[----:B----4-:R-:W-:-:S05]  /*ac40*/  FADD R140, R137, R140 ;  /* 0x0000008c898c7221 */ /* 0x010fca0000000000 */
[----:B------:R0:W-:Y:S04]  /*ac50*/  STL [R1+0x41c], R140 ;  /* 0x00041c8c01007387 */ /* 0x0001e80000100800 */
[----:B0-----:R-:W4:Y:S01]  /*ac60*/  LDL.LU R140, [R1+0x4a4] ;  /* 0x0004a400018c7983 */ /* 0x001f220000300800 */
        /* <DEDUP_REMOVED lines=35> */
[----:B0-----:R0:W5:Y:S01]  /*aea0*/  LDL.LU R2, [R1+0x474] ;  /* 0x0004740001027983 */ /* 0x0011620000300800 */
[----:B------:R-:W-:Y:S01]  /*aeb0*/  UMOV UR6, URZ ;  /* 0x0000003f00067c82 */ /* 0x000fe20008000000 */
[----:B--2---:R-:W-:-:S05]  /*aec0*/  FADD R0, R150, R0 ;  /* 0x0000000096007221 */ /* 0x004fca0000000000 */
[----:B------:R1:W-:Y:S01]  /*aed0*/  STL [R1+0x450], R0 ;  /* 0x0004500001007387 */ /* 0x0003e20000100800 */
[----:B---3--:R-:W-:-:S03]  /*aee0*/  FADD R3, R3, R151 ;  /* 0x0000009703037221 */ /* 0x008fc60000000000 */
[----:B-1----:R0:W5:Y:S04]  /*aef0*/  LDL.LU R0, [R1+0x470] ;  /* 0x0004700001007983 */ /* 0x0021680000300800 */
[----:B------:R0:W-:Y:S02]  /*af00*/  STL [R1+0x454], R3 ;  /* 0x0004540301007387 */ /* 0x0001e40000100800 */
.L_x_24:
[----:B------:R-:W-:Y:S05]  /*af10*/  @!P1 BRA `(.L_x_25) ;  /* 0x0000000000049947 */ /* 0x000fea0003800000 */
[----:B------:R-:W-:Y:S01]  /*af20*/  BPT.TRAP 0x1 ;  /* 0x000000040000795c */ /* 0x000fe20000300000 */
.L_x_25:
[----:B------:R-:W-:Y:S02]  /*af30*/  UISETP.GT.U32.AND UP0, UPT, UR13, 0x1, UPT ;  /* 0x000000010d00788c */ /* 0x000fe4000bf04070 */
[----:B------:R-:W-:-:S04]  /*af40*/  ULEA UR8, UR23, UR15, 0x3 ;  /* 0x0000000f17087291 */ /* 0x000fc8000f8e183f */
[----:B------:R-:W-:Y:S01]  /*af50*/  UIADD3 UR8, UR8, 0x20, URZ ;  /* 0x0000002008087890 */ /* 0x000fe2000fffe03f */
[----:B------:R-:W-:-:S03]  /*af60*/  PLOP3.LUT P0, PT, PT, PT, UP0, 0x80, 0x0 ;  /* 0x000000000000781c */ /* 0x000fc60003f0f008 */
[----:B------:R-:W-:-:S09]  /*af70*/  UPRMT UR8, URZ, 0x654, UR8 ;  /* 0x000006543f087896 */ /* 0x000fd20008000008 */
[----:B------:R-:W-:Y:S01]  /*af80*/  SYNCS.ARRIVE.TRANS64.RED.A1T0 RZ, [UR8], RZ ;  /* 0x000000ffffff79a7 */ /* 0x000fe20008100408 */
[----:B------:R-:W-:Y:S05]  /*af90*/  @P0 BRA `(.L_x_26) ;  /* 0x0000000000040947 */ /* 0x000fea0003800000 */
[----:B------:R-:W-:Y:S01]  /*afa0*/  BPT.TRAP 0x1 ;  /* 0x000000040000795c */ /* 0x000fe20000300000 */
.L_x_26:
[----:B------:R-:W-:Y:S01]  /*afb0*/  UIADD3 UR17, UR17, 0x1, URZ ;  /* 0x0000000111117890 */ /* 0x000fe2000fffe03f */
[C---:B-----5:R-:W-:Y:S01]  /*afc0*/  ISETP.GT.AND P0, PT, R2.reuse, 0x1, PT ;  /* 0x000000010200780c */ /* 0x060fe20003f04270 */
[----:B------:R-:W-:Y:S01]  /*afd0*/  UIADD3 UR23, UR23, 0x1, URZ ;  /* 0x0000000117177890 */ /* 0x000fe2000fffe03f */
[----:B------:R-:W-:Y:S01]  /*afe0*/  VIADD R2, R2, 0xffffffff ;  /* 0xffffffff02027836 */ /* 0x000fe20000000000 */
[----:B------:R-:W-:Y:S02]  /*aff0*/  UISETP.NE.AND UP0, UPT, UR17, 0x4, UPT ;  /* 0x000000041100788c */ /* 0x000fe4000bf05270 */
[----:B------:R-:W-:Y:S02]  /*b000*/  UISETP.NE.AND UP1, UPT, UR23, 0x4, UPT ;  /* 0x000000041700788c */ /* 0x000fe4000bf25270 */
[----:B------:R-:W-:Y:S02]  /*b010*/  USEL UR8, URZ, 0x1, UP0 ;  /* 0x000000013f087887 */ /* 0x000fe40008000000 */
[----:B------:R-:W-:-:S02]  /*b020*/  USEL UR17, UR17, URZ, UP0 ;  /* 0x0000003f11117287 */ /* 0x000fc40008000000 */
[----:B------:R-:W-:Y:S02]  /*b030*/  USEL UR23, UR23, URZ, UP1 ;  /* 0x0000003f17177287 */ /* 0x000fe40008800000 */
[----:B------:R-:W-:Y:S01]  /*b040*/  LOP3.LUT R0, R0, UR8, RZ, 0x3c, !PT ;  /* 0x0000000800007c12 */ /* 0x000fe2000f8e3cff */
[----:B------:R-:W-:Y:S01]  /*b050*/  UMOV UR8, 0x1 ;  /* 0x0000000100087882 */ /* 0x000fe20000000000 */
[----:B------:R-:W-:Y:S08]  /*b060*/  @P0 BRA `(.L_x_27) ;  /* 0xffffffb000780947 */ /* 0x000ff0000383ffff */
.L_x_19:
[----:B------:R-:W-:-:S04]  /*b070*/  UISETP.NE.AND UP0, UPT, UR6, URZ, UPT ;  /* 0x0000003f0600728c */ /* 0x000fc8000bf05270 */
[----:B------:R-:W-:-:S06]  /*b080*/  USEL UR6, URZ, 0x1, !UP0 ;  /* 0x000000013f067887 */ /* 0x000fcc000c000000 */
[----:B------:R-:W-:-:S13]  /*b090*/  ISETP.NE.AND P0, PT, RZ, UR6, PT ;  /* 0x00000006ff007c0c */ /* 0x000fda000bf05270 */
[----:B------:R-:W-:Y:S05]  /*b0a0*/  @!P0 BRA `(.L_x_28) ;  /* 0x0000003800188947 */ /* 0x000fea0003800000 */
[----:B------:R4:W-:Y:S04]  /*b0b0*/  STL [R1+0x620], R43 ;  /* 0x0006202b01007387 */ /* 0x0009e80000100800 */
[----:B----4-:R-:W4:Y:S04]  /*b0c0*/  LDL.LU R43, [R1] ;  /* 0x00000000012b7983 */ /* 0x010f280000300800 */
[----:B------:R5:W-:Y:S04]  /*b0d0*/  STL [R1+0x61c], R44 ;  /* 0x00061c2c01007387 */ /* 0x000be80000100800 */
[----:B-----5:R-:W5:Y:S04]  /*b0e0*/  LDL.LU R44, [R1+0x4] ;  /* 0x00000400012c7983 */ /* 0x020f680000300800 */
[----:B------:R0:W-:Y:S04]  /*b0f0*/  STL [R1+0x618], R45 ;  /* 0x0006182d01007387 */ /* 0x0001e80000100800 */
[----:B0-----:R-:W2:Y:S04]  /*b100*/  LDL.LU R45, [R1+0x8] ;  /* 0x00000800012d7983 */ /* 0x001ea80000300800 */
[----:B------:R0:W-:Y:S04]  /*b110*/  STL [R1+0x614], R46 ;  /* 0x0006142e01007387 */ /* 0x0001e80000100800 */
[----:B0-----:R-:W3:Y:S04]  /*b120*/  LDL.LU R46, [R1+0xc] ;  /* 0x00000c00012e7983 */ /* 0x001ee80000300800 */
        /* <DEDUP_REMOVED lines=140> */
[----:B------:R-:W3:Y:S04]  /*b9f0*/  LDL.LU R0, [R1+0x204] ;  /* 0x0002040001007983 */ /* 0x000ee80000300800 */
[----:B------:R-:W3:Y:S04]  /*ba00*/  LDL.LU R2, [R1+0x1b0] ;  /* 0x0001b00001027983 */ /* 0x000ee80000300800 */
[----:B------:R-:W3:Y:S04]  /*ba10*/  LDL.LU R3, [R1+0x208] ;  /* 0x0002080001037983 */ /* 0x000ee80000300800 */
        /* <DEDUP_REMOVED lines=65> */
[----:B0-----:R-:W3:Y:S01]  /*be30*/  LDL.LU R149, [R1+0x130] ;  /* 0x0001300001957983 */ /* 0x001ee20000300800 */
[----:B----4-:R-:W-:-:S03]  /*be40*/  FADD R4, R43, R4 ;  /* 0x000000042b047221 */ /* 0x010fc60000000000 */
[----:B------:R0:W-:Y:S01]  /*be50*/  STL [R1+0x474], R150 ;  /* 0x0004749601007387 */ /* 0x0001e20000100800 */
[----:B-----5:R-:W-:Y:S01]  /*be60*/  FADD R5, R44, R5 ;  /* 0x000000052c057221 */ /* 0x020fe20000000000 */
[----:B--2---:R-:W-:Y:S01]  /*be70*/  FADD R6, R45, R6 ;  /* 0x000000062d067221 */ /* 0x004fe20000000000 */
[----:B---3--:R-:W-:Y:S01]  /*be80*/  FADD R7, R46, R7 ;  /* 0x000000072e077221 */ /* 0x008fe20000000000 */
[----:B------:R-:W-:Y:S01]  /*be90*/  FADD R8, R47, R8 ;  /* 0x000000082f087221 */ /* 0x000fe20000000000 */
[----:B0-----:R-:W2:Y:S04]  /*bea0*/  LDL.LU R150, [R1+0x12c] ;  /* 0x00012c0001967983 */ /* 0x001ea80000300800 */
[----:B------:R0:W-:Y:S01]  /*beb0*/  STL [R1+0x470], R151 ;  /* 0x0004709701007387 */ /* 0x0001e20000100800 */
[----:B------:R-:W-:Y:S01]  /*bec0*/  FADD R9, R48, R9 ;  /* 0x0000000930097221 */ /* 0x000fe20000000000 */
[----:B------:R-:W-:Y:S01]  /*bed0*/  FADD R10, R49, R10 ;  /* 0x0000000a310a7221 */ /* 0x000fe20000000000 */
[----:B------:R-:W-:Y:S01]  /*bee0*/  FADD R11, R50, R11 ;  /* 0x0000000b320b7221 */ /* 0x000fe20000000000 */
[----:B0-----:R-:W3:Y:S04]  /*bef0*/  LDL.LU R151, [R1+0x128] ;  /* 0x0001280001977983 */ /* 0x001ee80000300800 */
[----:B------:R-:W4:Y:S04]  /*bf00*/  LDL.LU R43, [R1+0x620] ;  /* 0x00062000012b7983 */ /* 0x000f280000300800 */
[----:B------:R-:W5:Y:S04]  /*bf10*/  LDL.LU R44, [R1+0x61c] ;  /* 0x00061c00012c7983 */ /* 0x000f680000300800 */
[----:B------:R-:W4:Y:S04]  /*bf20*/  LDL.LU R45, [R1+0x618] ;  /* 0x00061800012d7983 */ /* 0x000f280000300800 */
[----:B------:R-:W5:Y:S01]  /*bf30*/  LDL.LU R46, [R1+0x614] ;  /* 0x00061400012e7983 */ /* 0x000f620000300800 */
[----:B------:R-:W-:-:S03]  /*bf40*/  FADD R12, R51, R12 ;  /* 0x0000000c330c7221 */ /* 0x000fc60000000000 */
[----:B------:R-:W4:Y:S01]  /*bf50*/  LDL.LU R47, [R1+0x610] ;  /* 0x00061000012f7983 */ /* 0x000f220000300800 */
[----:B------:R-:W-:-:S03]  /*bf60*/  FADD R13, R52, R13 ;  /* 0x0000000d340d7221 */ /* 0x000fc60000000000 */
        /* <DEDUP_REMOVED lines=134> */
[----:B------:R-:W4:Y:S04]  /*c7d0*/  LDL.LU R115, [R1+0x500] ;  /* 0x0005000001737983 */ /* 0x000f280000300800 */
[----:B------:R-:W4:Y:S01]  /*c7e0*/  LDL.LU R116, [R1+0x4fc] ;  /* 0x0004fc0001747983 */ /* 0x000f220000300800 */
[----:B------:R-:W-:Y:S01]  /*c7f0*/  FADD R3, R2, R3 ;  /* 0x0000000302037221 */ /* 0x000fe20000000000 */
[----:B------:R-:W-:Y:S01]  /*c800*/  FADD R237, R120, R237 ;  /* 0x000000ed78ed7221 */ /* 0x000fe20000000000 */
[----:B------:R-:W-:Y:S01]  /*c810*/  FADD R236, R121, R236 ;  /* 0x000000ec79ec7221 */ /* 0x000fe20000000000 */
[----:B------:R-:W5:Y:S01]  /*c820*/  LDL.LU R117, [R1+0x1b4] ;  /* 0x0001b40001757983 */ /* 0x000f620000300800 */
[----:B------:R-:W-:Y:S01]  /*c830*/  FADD R235, R122, R235 ;  /* 0x000000eb7aeb7221 */ /* 0x000fe20000000000 */
[----:B------:R-:W-:Y:S01]  /*c840*/  FADD R234, R123, R234 ;  /* 0x000000ea7bea7221 */ /* 0x000fe20000000000 */
[----:B------:R-:W-:Y:S01]  /*c850*/  FADD R233, R124, R233 ;  /* 0x000000e97ce97221 */ /* 0x000fe20000000000 */
[----:B------:R0:W-:Y:S01]  /*c860*/  STL [R1+0x200], R118 ;  /* 0x0002007601007387 */ /* 0x0001e20000100800 */
        /* <DEDUP_REMOVED lines=11> */
[----:B0-----:R-:W4:Y:S01]  /*c920*/  LDL.LU R118, [R1+0x1b8] ;  /* 0x0001b80001767983 */ /* 0x001f220000300800 */
[----:B------:R-:W-:Y:S01]  /*c930*/  FADD R217, R140, R217 ;  /* 0x000000d98cd97221 */ /* 0x000fe20000000000 */
[----:B------:R-:W-:Y:S01]  /*c940*/  FADD R223, R134, R223 ;  /* 0x000000df86df7221 */ /* 0x000fe20000000000 */
[----:B------:R-:W-:Y:S01]  /*c950*/  FADD R216, R141, R216 ;  /* 0x000000d88dd87221 */ /* 0x000fe20000000000 */
[----:B------:R0:W-:Y:S01]  /*c960*/  STL [R1+0x208], R3 ;  /* 0x0002080301007387 */ /* 0x0001e20000100800 */
[----:B------:R-:W-:Y:S01]  /*c970*/  FADD R222, R135, R222 ;  /* 0x000000de87de7221 */ /* 0x000fe20000000000 */
[----:B------:R-:W-:Y:S01]  /*c980*/  FADD R215, R142, R215 ;  /* 0x000000d78ed77221 */ /* 0x000fe20000000000 */
[----:B------:R-:W-:Y:S01]  /*c990*/  FADD R221, R136, R221 ;  /* 0x000000dd88dd7221 */ /* 0x000fe20000000000 */
[----:B-1----:R-:W4:Y:S01]  /*c9a0*/  LDL.LU R0, [R1+0x210] ;  /* 0x0002100001007983 */ /* 0x002f220000300800 */
[----:B------:R-:W-:Y:S01]  /*c9b0*/  FADD R214, R143, R214 ;  /* 0x000000d68fd67221 */ /* 0x000fe20000000000 */
[----:B------:R-:W-:Y:S01]  /*c9c0*/  FADD R220, R137, R220 ;  /* 0x000000dc89dc7221 */ /* 0x000fe20000000000 */
[----:B------:R-:W-:Y:S01]  /*c9d0*/  FADD R213, R144, R213 ;  /* 0x000000d590d57221 */ /* 0x000fe20000000000 */
[----:B------:R-:W4:Y:S01]  /*c9e0*/  LDL.LU R119, [R1+0x1bc] ;  /* 0x0001bc0001777983 */ /* 0x000f220000300800 */
[----:B------:R-:W-:Y:S01]  /*c9f0*/  FADD R219, R138, R219 ;  /* 0x000000db8adb7221 */ /* 0x000fe20000000000 */
[----:B------:R-:W-:Y:S01]  /*ca00*/  FADD R212, R145, R212 ;  /* 0x000000d491d47221 */ /* 0x000fe20000000000 */
[----:B------:R-:W-:Y:S01]  /*ca10*/  FADD R218, R139, R218 ;  /* 0x000000da8bda7221 */ /* 0x000fe20000000000 */
[----:B------:R-:W4:Y:S01]  /*ca20*/  LDL.LU R2, [R1+0x214] ;  /* 0x0002140001027983 */ /* 0x000f220000300800 */
[----:B------:R-:W-:Y:S01]  /*ca30*/  FADD R211, R146, R211 ;  /* 0x000000d392d37221 */ /* 0x000fe20000000000 */
[----:B---3--:R-:W-:Y:S01]  /*ca40*/  FADD R206, R151, R206 ;  /* 0x000000ce97ce7221 */ /* 0x008fe20000000000 */
[----:B------:R-:W-:Y:S01]  /*ca50*/  FADD R210, R147, R210 ;  /* 0x000000d293d27221 */ /* 0x000fe20000000000 */
[----:B------:R-:W3:Y:S01]  /*ca60*/  LDL.LU R120, [R1+0x1c0] ;  /* 0x0001c00001787983 */ /* 0x000ee20000300800 */
[----:B--2---:R-:W-:Y:S01]  /*ca70*/  FADD R207, R150, R207 ;  /* 0x000000cf96cf7221 */ /* 0x004fe20000000000 */
[----:B------:R-:W-:-:S02]  /*ca80*/  FADD R209, R148, R209 ;  /* 0x000000d194d17221 */ /* 0x000fc40000000000 */
[----:B0-----:R-:W3:Y:S04]  /*ca90*/  LDL.LU R3, [R1+0x218] ;  /* 0x0002180001037983 */ /* 0x001ee80000300800 */
[----:B------:R-:W2:Y:S04]  /*caa0*/  LDL.LU R121, [R1+0x1c4] ;  /* 0x0001c40001797983 */ /* 0x000ea80000300800 */
        /* <DEDUP_REMOVED lines=28> */
[----:B------:R-:W2:Y:S01]  /*cc70*/  LDL.LU R148, [R1+0x254] ;  /* 0x0002540001947983 */ /* 0x000ea20000300800 */
[----:B-----5:R-:W-:-:S03]  /*cc80*/  FADD R149, R117, R149 ;  /* 0x0000009575957221 */ /* 0x020fc60000000000 */
[----:B------:R-:W5:Y:S04]  /*cc90*/  LDL.LU R117, [R1+0x4f8] ;  /* 0x0004f80001757983 */ /* 0x000f680000300800 */
[----:B------:R0:W-:Y:S04]  /*cca0*/  STL [R1+0x20c], R149 ;  /* 0x00020c9501007387 */ /* 0x0001e80000100800 */
[----:B0-----:R-:W5:Y:S01]  /*ccb0*/  LDL.LU R149, [R1+0x258] ;  /* 0x0002580001957983 */ /* 0x001f620000300800 */
[----:B----4-:R-:W-:-:S03]  /*ccc0*/  FADD R0, R118, R0 ;  /* 0x0000000076007221 */ /* 0x010fc60000000000 */
[----:B------:R-:W4:Y:S01]  /*ccd0*/  LDL.LU R118, [R1+0x4f4] ;  /* 0x0004f40001767983 */ /* 0x000f220000300800 */
[----:B------:R-:W-:-:S03]  /*cce0*/  FADD R2, R119, R2 ;  /* 0x0000000277027221 */ /* 0x000fc60000000000 */
[----:B------:R0:W-:Y:S01]  /*ccf0*/  STL [R1+0x210], R0 ;  /* 0x0002100001007387 */ /* 0x0001e20000100800 */
[----:B---3--:R-:W-:-:S03]  /*cd00*/  FADD R3, R120, R3 ;  /* 0x0000000378037221 */ /* 0x008fc60000000000 */
[----:B0-----:R-:W3:Y:S04]  /*cd10*/  LDL.LU R0, [R1+0x25c] ;  /* 0x00025c0001007983 */ /* 0x001ee80000300800 */
[----:B------:R-:W4:Y:S01]  /*cd20*/  LDL.LU R119, [R1+0x4f0] ;  /* 0x0004f00001777983 */ /* 0x000f220000300800 */
[----:B--2---:R-:W-:-:S03]  /*cd30*/  FADD R122, R121, R122 ;  /* 0x0000007a797a7221 */ /* 0x004fc60000000000 */
[----:B------:R0:W-:Y:S01]  /*cd40*/  STL [R1+0x214], R2 ;  /* 0x0002140201007387 */ /* 0x0001e20000100800 */
[----:B------:R-:W-:-:S03]  /*cd50*/  FADD R124, R123, R124 ;  /* 0x0000007c7b7c7221 */ /* 0x000fc60000000000 */
[----:B0-----:R-:W2:Y:S04]  /*cd60*/  LDL.LU R2, [R1+0x260] ;  /* 0x0002600001027983 */ /* 0x001ea80000300800 */
[----:B------:R-:W4:Y:S04]  /*cd70*/  LDL.LU R120, [R1+0x4ec] ;  /* 0x0004ec0001787983 */ /* 0x000f280000300800 */
[----:B------:R0:W-:Y:S01]  /*cd80*/  STL [R1+0x218], R3 ;  /* 0x0002180301007387 */ /* 0x0001e20000100800 */
[----:B------:R-:W-:Y:S01]  /*cd90*/  FADD R126, R125, R126 ;  /* 0x0000007e7d7e7221 */ /* 0x000fe20000000000 */
[----:B------:R-:W-:-:S02]  /*cda0*/  FADD R128, R127, R128 ;  /* 0x000000807f807221 */ /* 0x000fc40000000000 */
[----:B0-----:R-:W4:Y:S04]  /*cdb0*/  LDL.LU R3, [R1+0x264] ;  /* 0x0002640001037983 */ /* 0x001f280000300800 */
[----:B------:R-:W4:Y:S04]  /*cdc0*/  LDL.LU R121, [R1+0x4e8] ;  /* 0x0004e80001797983 */ /* 0x000f280000300800 */
[----:B------:R0:W-:Y:S01]  /*cdd0*/  STL [R1+0x21c], R122 ;  /* 0x00021c7a01007387 */ /* 0x0001e20000100800 */
[----:B------:R-:W-:-:S03]  /*cde0*/  FADD R130, R129, R130 ;  /* 0x0000008281827221 */ /* 0x000fc60000000000 */
        /* <DEDUP_REMOVED lines=42> */
[----:B------:R0:W-:Y:S04]  /*d090*/  STL [R1+0x248], R145 ;  /* 0x0002489101007387 */ /* 0x0001e80000100800 */
[----:B0-----:R-:W4:Y:S04]  /*d0a0*/  LDL.LU R145, [R1+0x27c] ;  /* 0x00027c0001917983 */ /* 0x001f280000300800 */
[----:B------:R-:W4:Y:S04]  /*d0b0*/  LDL.LU R139, [R1+0x4a0] ;  /* 0x0004a000018b7983 */ /* 0x000f280000300800 */
[----:B------:R0:W-:Y:S04]  /*d0c0*/  STL [R1+0x24c], R146 ;  /* 0x00024c9201007387 */ /* 0x0001e80000100800 */
[----:B0-----:R-:W4:Y:S04]  /*d0d0*/  LDL.LU R146, [R1+0x280] ;  /* 0x0002800001927983 */ /* 0x001f280000300800 */
[----:B------:R0:W-:Y:S01]  /*d0e0*/  STL [R1+0x250], R147 ;  /* 0x0002509301007387 */ /* 0x0001e20000100800 */
[----:B-----5:R-:W-:-:S03]  /*d0f0*/  FADD R149, R24, R149 ;  /* 0x0000009518957221 */ /* 0x020fc60000000000 */
[----:B0-----:R-:W5:Y:S04]  /*d100*/  LDL.LU R147, [R1+0x284] ;  /* 0x0002840001937983 */ /* 0x001f680000300800 */
[----:B------:R0:W-:Y:S04]  /*d110*/  STL [R1+0x254], R148 ;  /* 0x0002549401007387 */ /* 0x0001e80000100800 */
[----:B0-----:R-:W5:Y:S04]  /*d120*/  LDL.LU R148, [R1+0x288] ;  /* 0x0002880001947983 */ /* 0x001f680000300800 */
[----:B------:R0:W-:Y:S04]  /*d130*/  STL [R1+0x258], R149 ;  /* 0x0002589501007387 */ /* 0x0001e80000100800 */
[----:B0-----:R-:W5:Y:S04]  /*d140*/  LDL.LU R149, [R1+0x28c] ;  /* 0x00028c0001957983 */ /* 0x001f680000300800 */
[----:B------:R-:W5:Y:S04]  /*d150*/  LDL.LU R150, [R1+0x290] ;  /* 0x0002900001967983 */ /* 0x000f680000300800 */
[----:B------:R-:W5:Y:S01]  /*d160*/  LDL.LU R151, [R1+0x294] ;  /* 0x0002940001977983 */ /* 0x000f620000300800 */
[----:B---3--:R-:W-:Y:S01]  /*d170*/  FADD R0, R25, R0 ;  /* 0x0000000019007221 */ /* 0x008fe20000000000 */
[----:B--2---:R-:W-:-:S04]  /*d180*/  FADD R2, R26, R2 ;  /* 0x000000021a027221 */ /* 0x004fc80000000000 */
[----:B------:R0:W-:Y:S01]  /*d190*/  STL [R1+0x25c], R0 ;  /* 0x00025c0001007387 */ /* 0x0001e20000100800 */
[----:B----4-:R-:W-:-:S03]  /*d1a0*/  FADD R3, R27, R3 ;  /* 0x000000031b037221 */ /* 0x010fc60000000000 */
[----:B------:R-:W2:Y:S04]  /*d1b0*/  LDL.LU R27, [R1+0x2c8] ;  /* 0x0002c800011b7983 */ /* 0x000ea80000300800 */
[----:B------:R1:W-:Y:S04]  /*d1c0*/  STL [R1+0x260], R2 ;  /* 0x0002600201007387 */ /* 0x0003e80000100800 */
[----:B------:R-:W3:Y:S04]  /*d1d0*/  LDL.LU R26, [R1+0x2cc] ;  /* 0x0002cc00011a7983 */ /* 0x000ee80000300800 */
[----:B------:R-:W4:Y:S04]  /*d1e0*/  LDL.LU R25, [R1+0x2d0] ;  /* 0x0002d00001197983 */ /* 0x000f280000300800 */
[----:B------:R1:W-:Y:S04]  /*d1f0*/  STL [R1+0x264], R3 ;  /* 0x0002640301007387 */ /* 0x0003e80000100800 */
[----:B------:R-:W4:Y:S04]  /*d200*/  LDL.LU R24, [R1+0x2d4] ;  /* 0x0002d40001187983 */ /* 0x000f280000300800 */
[----:B0-----:R-:W4:Y:S04]  /*d210*/  LDL.LU R0, [R1+0x2d8] ;  /* 0x0002d80001007983 */ /* 0x001f280000300800 */
[----:B-1----:R-:W4:Y:S04]  /*d220*/  LDL.LU R2, [R1+0x2dc] ;  /* 0x0002dc0001027983 */ /* 0x002f280000300800 */
[----:B------:R-:W4:Y:S01]  /*d230*/  LDL.LU R3, [R1+0x2e0] ;  /* 0x0002e00001037983 */ /* 0x000f220000300800 */
[----:B------:R-:W-:-:S05]  /*d240*/  FADD R140, R28, R140 ;  /* 0x0000008c1c8c7221 */ /* 0x000fca0000000000 */
[----:B------:R0:W-:Y:S04]  /*d250*/  STL [R1+0x268], R140 ;  /* 0x0002688c01007387 */ /* 0x0001e80000100800 */
[----:B0-----:R-:W4:Y:S01]  /*d260*/  LDL.LU R140, [R1+0x49c] ;  /* 0x00049c00018c7983 */ /* 0x001f220000300800 */
[----:B------:R-:W-:-:S03]  /*d270*/  FADD R141, R29, R141 ;  /* 0x0000008d1d8d7221 */ /* 0x000fc60000000000 */
[----:B------:R-:W4:Y:S04]  /*d280*/  LDL.LU R28, [R1+0x2c4] ;  /* 0x0002c400011c7983 */ /* 0x000f280000300800 */
        /* <DEDUP_REMOVED lines=20> */
[----:B------:R0:W-:Y:S01]  /*d3d0*/  STL [R1+0x280], R146 ;  /* 0x0002809201007387 */ /* 0x0001e20000100800 */
[----:B-----5:R-:W-:-:S03]  /*d3e0*/  FADD R147, R35, R147 ;  /* 0x0000009323937221 */ /* 0x020fc60000000000 */
[----:B0-----:R-:W5:Y:S04]  /*d3f0*/  LDL.LU R146, [R1+0x484] ;  /* 0x0004840001927983 */ /* 0x001f680000300800 */
[----:B------:R-:W5:Y:S04]  /*d400*/  LDL.LU R34, [R1+0x2ac] ;  /* 0x0002ac0001227983 */ /* 0x000f680000300800 */
[----:B------:R0:W-:Y:S01]  /*d410*/  STL [R1+0x284], R147 ;  /* 0x0002849301007387 */ /* 0x0001e20000100800 */
[----:B------:R-:W-:-:S03]  /*d420*/  FADD R148, R36, R148 ;  /* 0x0000009424947221 */ /* 0x000fc60000000000 */
[----:B0-----:R-:W5:Y:S04]  /*d430*/  LDL.LU R147, [R1+0x480] ;  /* 0x0004800001937983 */ /* 0x001f680000300800 */
[----:B------:R-:W5:Y:S01]  /*d440*/  LDL.LU R35, [R1+0x2a8] ;  /* 0x0002a80001237983 */ /* 0x000f620000300800 */
[----:B------:R-:W-:-:S03]  /*d450*/  FADD R149, R37, R149 ;  /* 0x0000009525957221 */ /* 0x000fc60000000000 */
[----:B------:R0:W-:Y:S01]  /*d460*/  STL [R1+0x288], R148 ;  /* 0x0002889401007387 */ /* 0x0001e20000100800 */
[----:B------:R-:W-:Y:S01]  /*d470*/  FADD R150, R38, R150 ;  /* 0x0000009626967221 */ /* 0x000fe20000000000 */
[----:B------:R-:W-:Y:S02]  /*d480*/  FADD R151, R39, R151 ;  /* 0x0000009727977221 */ /* 0x000fe40000000000 */
[----:B0-----:R-:W5:Y:S04]  /*d490*/  LDL.LU R148, [R1+0x47c] ;  /* 0x00047c0001947983 */ /* 0x001f680000300800 */
[----:B------:R-:W5:Y:S04]  /*d4a0*/  LDL.LU R36, [R1+0x2a4] ;  /* 0x0002a40001247983 */ /* 0x000f680000300800 */
[----:B------:R0:W-:Y:S04]  /*d4b0*/  STL [R1+0x28c], R149 ;  /* 0x00028c9501007387 */ /* 0x0001e80000100800 */
[----:B0-----:R-:W5:Y:S04]  /*d4c0*/  LDL.LU R149, [R1+0x478] ;  /* 0x0004780001957983 */ /* 0x001f680000300800 */
[----:B------:R-:W5:Y:S04]  /*d4d0*/  LDL.LU R37, [R1+0x2a0] ;  /* 0x0002a00001257983 */ /* 0x000f680000300800 */
[----:B------:R0:W-:Y:S04]  /*d4e0*/  STL [R1+0x290], R150 ;  /* 0x0002909601007387 */ /* 0x0001e80000100800 */
[----:B0-----:R-:W5:Y:S04]  /*d4f0*/  LDL.LU R150, [R1+0x474] ;  /* 0x0004740001967983 */ /* 0x001f680000300800 */
[----:B------:R-:W5:Y:S04]  /*d500*/  LDL.LU R38, [R1+0x29c] ;  /* 0x00029c0001267983 */ /* 0x000f680000300800 */
[----:B------:R0:W-:Y:S04]  /*d510*/  STL [R1+0x294], R151 ;  /* 0x0002949701007387 */ /* 0x0001e80000100800 */
[----:B0-----:R-:W5:Y:S04]  /*d520*/  LDL.LU R151, [R1+0x470] ;  /* 0x0004700001977983 */ /* 0x001f680000300800 */
[----:B------:R-:W5:Y:S01]  /*d530*/  LDL.LU R39, [R1+0x298] ;  /* 0x0002980001277983 */ /* 0x000f620000300800 */
[----:B--2---:R-:W-:Y:S01]  /*d540*/  FADD R27, R52, R27 ;  /* 0x0000001b341b7221 */ /* 0x004fe20000000000 */
[----:B---3--:R-:W-:Y:S01]  /*d550*/  FADD R26, R53, R26 ;  /* 0x0000001a351a7221 */ /* 0x008fe20000000000 */
[----:B----4-:R-:W-:Y:S01]  /*d560*/  FADD R25, R54, R25 ;  /* 0x0000001936197221 */ /* 0x010fe20000000000 */
[----:B------:R-:W-:Y:S01]  /*d570*/  FADD R24, R55, R24 ;  /* 0x0000001837187221 */ /* 0x000fe20000000000 */
        /* <DEDUP_REMOVED lines=9> */
[----:B-----5:R-:W-:Y:S01]  /*d610*/  FADD R34, R45, R34 ;  /* 0x000000222d227221 */ /* 0x020fe20000000000 */
[----:B------:R-:W-:Y:S01]  /*d620*/  FADD R35, R44, R35 ;  /* 0x000000232c237221 */ /* 0x000fe20000000000 */
[----:B------:R-:W-:Y:S01]  /*d630*/  FADD R36, R43, R36 ;  /* 0x000000242b247221 */ /* 0x000fe20000000000 */
[----:B------:R-:W-:Y:S01]  /*d640*/  FADD R37, R42, R37 ;  /* 0x000000252a257221 */ /* 0x000fe20000000000 */
[----:B------:R-:W-:Y:S01]  /*d650*/  FADD R38, R41, R38 ;  /* 0x0000002629267221 */ /* 0x000fe20000000000 */
[----:B------:R-:W-:-:S05]  /*d660*/  FADD R39, R40, R39 ;  /* 0x0000002728277221 */ /* 0x000fca0000000000 */
[----:B------:R0:W-:Y:S04]  /*d670*/  STL [R1+0x298], R39 ;  /* 0x0002982701007387 */ /* 0x0001e80000100800 */
        /* <DEDUP_REMOVED lines=15> */
[----:B------:R-:W5:Y:S04]  /*d770*/  LDL.LU R51, [R1+0x2e4] ;  /* 0x0002e40001337983 */ /* 0x000f680000300800 */
[----:B------:R5:W-:Y:S04]  /*d780*/  STL [R1+0x2d8], R0 ;  /* 0x0002d80001007387 */ /* 0x000be80000100800 */
[----:B------:R-:W5:Y:S04]  /*d790*/  LDL.LU R50, [R1+0x2e8] ;  /* 0x0002e80001327983 */ /* 0x000f680000300800 */
[----:B------:R5:W-:Y:S04]  /*d7a0*/  STL [R1+0x2dc], R2 ;  /* 0x0002dc0201007387 */ /* 0x000be80000100800 */
[----:B------:R-:W5:Y:S04]  /*d7b0*/  LDL.LU R49, [R1+0x2ec] ;  /* 0x0002ec0001317983 */ /* 0x000f680000300800 */
[----:B------:R5:W-:Y:S04]  /*d7c0*/  STL [R1+0x2e0], R3 ;  /* 0x0002e00301007387 */ /* 0x000be80000100800 */
[----:B------:R-:W5:Y:S04]  /*d7d0*/  LDL.LU R48, [R1+0x2f0] ;  /* 0x0002f00001307983 */ /* 0x000f680000300800 */
        /* <DEDUP_REMOVED lines=8> */
[----:B0-----:R-:W5:Y:S04]  /*d860*/  LDL.LU R39, [R1+0x314] ;  /* 0x0003140001277983 */ /* 0x001f680000300800 */
[----:B-1----:R-:W5:Y:S04]  /*d870*/  LDL.LU R38, [R1+0x318] ;  /* 0x0003180001267983 */ /* 0x002f680000300800 */
[----:B--2---:R-:W2:Y:S04]  /*d880*/  LDL.LU R37, [R1+0x31c] ;  /* 0x00031c0001257983 */ /* 0x004ea80000300800 */
[----:B---3--:R-:W3:Y:S04]  /*d890*/  LDL.LU R36, [R1+0x320] ;  /* 0x0003200001247983 */ /* 0x008ee80000300800 */
[----:B----4-:R-:W4:Y:S04]  /*d8a0*/  LDL.LU R35, [R1+0x324] ;  /* 0x0003240001237983 */ /* 0x010f280000300800 */
[----:B-----5:R-:W5:Y:S04]  /*d8b0*/  LDL.LU R34, [R1+0x328] ;  /* 0x0003280001227983 */ /* 0x020f680000300800 */
        /* <DEDUP_REMOVED lines=12> */
[----:B------:R-:W5:Y:S01]  /*d980*/  LDL.LU R3, [R1+0x35c] ;  /* 0x00035c0001037983 */ /* 0x000f620000300800 */
[----:B------:R-:W-:Y:S01]  /*d990*/  FADD R51, R59, R51 ;  /* 0x000000333b337221 */ /* 0x000fe20000000000 */
[----:B------:R-:W-:-:S04]  /*d9a0*/  FADD R50, R60, R50 ;  /* 0x000000323c327221 */ /* 0x000fc80000000000 */
        /* <DEDUP_REMOVED lines=25> */
[----:B--2---:R-:W-:-:S03]  /*db40*/  FADD R37, R73, R37 ;  /* 0x0000002549257221 */ /* 0x004fc60000000000 */
[----:B------:R2:W-:Y:S01]  /*db50*/  STL [R1+0x318], R38 ;  /* 0x0003182601007387 */ /* 0x0005e20000100800 */
[----:B---3--:R-:W-:-:S03]  /*db60*/  FADD R36, R74, R36 ;  /* 0x000000244a247221 */ /* 0x008fc60000000000 */
[----:B------:R3:W-:Y:S01]  /*db70*/  STL [R1+0x31c], R37 ;  /* 0x00031c2501007387 */ /* 0x0007e20000100800 */
[----:B----4-:R-:W-:-:S03]  /*db80*/  FADD R35, R75, R35 ;  /* 0x000000234b237221 */ /* 0x010fc60000000000 */
[----:B------:R4:W-:Y:S01]  /*db90*/  STL [R1+0x320], R36 ;  /* 0x0003202401007387 */ /* 0x0009e20000100800 */
[----:B-----5:R-:W-:-:S03]  /*dba0*/  FADD R34, R76, R34 ;  /* 0x000000224c227221 */ /* 0x020fc60000000000 */
        /* <DEDUP_REMOVED lines=24> */
[----:B0-----:R-:W5:Y:S01]  /*dd30*/  LDL.LU R51, [R1+0x360] ;  /* 0x0003600001337983 */ /* 0x001f620000300800 */
[----:B------:R-:W-:-:S03]  /*dd40*/  FADD R3, R89, R3 ;  /* 0x0000000359037221 */ /* 0x000fc60000000000 */
[----:B------:R0:W-:Y:S04]  /*dd50*/  STL [R1+0x354], R0 ;  /* 0x0003540001007387 */ /* 0x0001e80000100800 */
[----:B-1----:R-:W5:Y:S04]  /*dd60*/  LDL.LU R50, [R1+0x364] ;  /* 0x0003640001327983 */ /* 0x002f680000300800 */
        /* <DEDUP_REMOVED lines=181> */
[----:B------:R-:W-:Y:S01]  /*e8c0*/  FADD R2, R150, R2 ;  /* 0x0000000296027221 */ /* 0x000fe20000000000 */
[----:B------:R-:W-:-:S05]  /*e8d0*/  FADD R3, R3, R151 ;  /* 0x0000009703037221 */ /* 0x000fca0000000000 */
[----:B------:R0:W-:Y:S04]  /*e8e0*/  STL [R1+0x454], R3 ;  /* 0x0004540301007387 */ /* 0x0001e80000100800 */
[----:B------:R0:W-:Y:S04]  /*e8f0*/  STL [R1+0x44c], R0 ;  /* 0x00044c0001007387 */ /* 0x0001e80000100800 */
[----:B------:R0:W-:Y:S02]  /*e900*/  STL [R1+0x450], R2 ;  /* 0x0004500201007387 */ /* 0x0001e40000100800 */
.L_x_28:
[----:B0-----:R-:W0:Y:S02]  /*e910*/  LDC R0, c[0x0][0x28c] ;  /* 0x0000a300ff007b82 */ /* 0x001e240000000800 */
[----:B0-----:R-:W-:-:S13]  /*e920*/  ISETP.GE.AND P0, PT, R0, 0x1, PT ;  /* 0x000000010000780c */ /* 0x001fda0003f06270 */
[----:B------:R-:W-:Y:S05]  /*e930*/  @!P0 BRA `(.L_x_29) ;  /* 0x0000000000408947 */ /* 0x000fea0003800000 */
[----:B------:R-:W-:-:S06]  /*e940*/  UISETP.NE.AND UP0, UPT, UR22, 0x3, UPT ;  /* 0x000000031600788c */ /* 0x000fcc000bf05270 */
[----:B------:R-:W-:-:S13]  /*e950*/  PLOP3.LUT P0, PT, PT, PT, UP0, 0x80, 0x0 ;  /* 0x000000000000781c */ /* 0x000fda0003f0f008 */
[----:B------:R-:W-:Y:S05]  /*e960*/  @!P0 BRA `(.L_x_30) ;  /* 0x0000000000048947 */ /* 0x000fea0003800000 */
[----:B------:R-:W-:Y:S01]  /*e970*/  BPT.TRAP 0x1 ;  /* 0x000000040000795c */ /* 0x000fe20000300000 */
.L_x_30:
[----:B------:R-:W-:-:S04]  /*e980*/  UISETP.LT.AND UP0, UPT, UR12, 0x1, UPT ;  /* 0x000000010c00788c */ /* 0x000fc8000bf01270 */
[----:B------:R-:W-:Y:S02]  /*e990*/  USEL UR6, UR12, 0x1, UP0 ;  /* 0x000000010c067887 */ /* 0x000fe40008000000 */
[----:B------:R-:W-:Y:S02]  /*e9a0*/  UISETP.GT.U32.AND UP0, UPT, UR13, 0x1, UPT ;  /* 0x000000010d00788c */ /* 0x000fe4000bf04070 */
[----:B------:R-:W-:-:S04]  /*e9b0*/  UIADD3 UR6, UR5, UR12, -UR6 ;  /* 0x0000000c05067290 */ /* 0x000fc8000fffe806 */
[----:B------:R-:W-:Y:S01]  /*e9c0*/  USHF.L.U32 UR6, UR6, 0x3, URZ ;  /* 0x0000000306067899 */ /* 0x000fe2000800063f */
[----:B------:R-:W-:-:S03]  /*e9d0*/  PLOP3.LUT P0, PT, PT, PT, UP0, 0x80, 0x0 ;  /* 0x000000000000781c */ /* 0x000fc60003f0f008 */
[----:B------:R-:W-:-:S04]  /*e9e0*/  ULOP3.LUT UR6, UR6, 0x18, URZ, 0xc0, !UPT ;  /* 0x0000001806067892 */ /* 0x000fc8000f8ec03f */
[----:B------:R-:W-:-:S04]  /*e9f0*/  UIADD3 UR6, UR15, 0x20, UR6 ;  /* 0x000000200f067890 */ /* 0x000fc8000fffe006 */
[----:B------:R-:W-:-:S09]  /*ea00*/  UPRMT UR6, URZ, 0x654, UR6 ;  /* 0x000006543f067896 */ /* 0x000fd20008000006 */
[----:B------:R-:W-:Y:S01]  /*ea10*/  SYNCS.ARRIVE.TRANS64.RED.A1T0 RZ, [UR6], RZ ;  /* 0x000000ffffff79a7 */ /* 0x000fe20008100406 */
[----:B------:R-:W-:Y:S05]  /*ea20*/  @P0 BRA `(.L_x_29) ;  /* 0x0000000000040947 */ /* 0x000fea0003800000 */
[----:B------:R-:W-:Y:S01]  /*ea30*/  BPT.TRAP 0x1 ;  /* 0x000000040000795c */ /* 0x000fe20000300000 */
.L_x_29:
[----:B------:R-:W4:Y:S01]  /*ea40*/  LDL.LU R26, [R1+0x464] ;  /* 0x00046400011a7983 */ /* 0x000f220000300800 */
[----:B------:R-:W0:Y:S01]  /*ea50*/  LDC R3, c[0x0][0x288] ;  /* 0x0000a200ff037b82 */ /* 0x000e220000000800 */
[----:B------:R-:W-:Y:S02]  /*ea60*/  ULDC UR6, c[0x0][0x284] ;  /* 0x0000a10000067ab9 */ /* 0x000fe40000000800 */
[----:B------:R-:W5:Y:S01]  /*ea70*/  LDL.LU R24, [R1+0x460] ;  /* 0x0004600001187983 */ /* 0x000f620000300800 */
[----:B------:R-:W1:Y:S02]  /*ea80*/  S2R R25, SR_TID.X ;  /* 0x0000000000197919 */ /* 0x000e640000002100 */
[----:B-1----:R-:W-:Y:S02]  /*ea90*/  LOP3.LUT R2, R25, 0x3, RZ, 0xc0, !PT ;  /* 0x0000000319027812 */ /* 0x002fe400078ec0ff */
[----:B------:R-:W-:-:S03]  /*eaa0*/  SHF.R.U32.HI R32, RZ, 0x7, R25 ;  /* 0x00000007ff207819 */ /* 0x000fc60000011619 */
[----:B0-----:R-:W-:Y:S01]  /*eab0*/  IMAD R2, R2, -0x2, R3 ;  /* 0xfffffffe02027824 */ /* 0x001fe200078e0203 */
[----:B------:R-:W-:-:S05]  /*eac0*/  LOP3.LUT R32, R32, 0x1, RZ, 0xc0, !PT ;  /* 0x0000000120207812 */ /* 0x000fca00078ec0ff */
[----:B------:R-:W-:Y:S02]  /*ead0*/  IMAD.SHL.U32 R33, R32, 0x40, RZ ;  /* 0x0000004020217824 */ /* 0x000fe400078e00ff */
[----:B------:R-:W-:-:S05]  /*eae0*/  IMAD.SHL.U32 R30, R25, 0x2, RZ ;  /* 0x00000002191e7824 */ /* 0x000fca00078e00ff */
[----:B------:R-:W-:Y:S01]  /*eaf0*/  LOP3.LUT R30, R30, 0x6, RZ, 0xc0, !PT ;  /* 0x000000061e1e7812 */ /* 0x000fe200078ec0ff */
[----:B------:R-:W-:Y:S02]  /*eb00*/  IMAD.MOV.U32 R39, RZ, RZ, -0x1 ;  /* 0xffffffffff277424 */ /* 0x000fe400078e00ff */
[----:B-----5:R-:W-:-:S05]  /*eb10*/  IMAD.SHL.U32 R0, R24, 0x100, RZ ;  /* 0x0000010018007824 */ /* 0x020fca00078e00ff */
[----:B------:R-:W-:Y:S01]  /*eb20*/  ISETP.GE.AND P0, PT, R0, R3, PT ;  /* 0x000000030000720c */ /* 0x000fe20003f06270 */
[----:B------:R-:W-:Y:S01]  /*eb30*/  IMAD.IADD R0, R2, 0x1, -R0 ;  /* 0x0000000102007824 */ /* 0x000fe200078e0a00 */
[----:B------:R-:W-:Y:S02]  /*eb40*/  SHF.R.U32.HI R2, RZ, 0x2, R25 ;  /* 0x00000002ff027819 */ /* 0x000fe40000011619 */
[----:B------:R-:W-:Y:S02]  /*eb50*/  LOP3.LUT R3, R25, 0x60, RZ, 0xc0, !PT ;  /* 0x0000006019037812 */ /* 0x000fe400078ec0ff */
[----:B------:R-:W-:Y:S02]  /*eb60*/  LOP3.LUT R2, R2, 0x7, RZ, 0xc0, !PT ;  /* 0x0000000702027812 */ /* 0x000fe400078ec0ff */
[----:B------:R-:W-:Y:S02]  /*eb70*/  SHF.R.U32.HI R3, RZ, 0x1, R3 ;  /* 0x00000001ff037819 */ /* 0x000fe40000011603 */
[----:B------:R-:W-:-:S02]  /*eb80*/  LOP3.LUT R33, R33, 0x40, R2, 0xe2, !PT ;  /* 0x0000004021217812 */ /* 0x000fc400078ee202 */
[----:B------:R-:W-:-:S05]  /*eb90*/  IADD3 R2, RZ, -R3, -R2 ;  /* 0x80000003ff027210 */ /* 0x000fca0007ffe802 */
[----:B------:R-:W-:Y:S02]  /*eba0*/  IMAD R32, R32, -0x40, R2 ;  /* 0xffffffc020207824 */ /* 0x000fe400078e0202 */
[----:B----4-:R-:W-:-:S05]  /*ebb0*/  IMAD.SHL.U32 R2, R26, 0x100, RZ ;  /* 0x000001001a027824 */ /* 0x010fca00078e00ff */
[----:B------:R-:W-:Y:S01]  /*ebc0*/  ISETP.GE.OR P0, PT, R2, UR6, P0 ;  /* 0x0000000602007c0c */ /* 0x000fe20008706670 */
[----:B------:R-:W-:Y:S01]  /*ebd0*/  IMAD.WIDE R34, R26, 0x100, RZ ;  /* 0x000001001a227825 */ /* 0x000fe200078e02ff */
[----:B------:R-:W-:Y:S02]  /*ebe0*/  IADD3 R32, -R2, UR6, R32 ;  /* 0x0000000602207c10 */ /* 0x000fe4000fffe120 */
[----:B------:R-:W-:Y:S02]  /*ebf0*/  PRMT R30, R30, 0x6540, R24 ;  /* 0x000065401e1e7816 */ /* 0x000fe40000000018 */
[----:B------:R-:W-:-:S07]  /*ec00*/  LOP3.LUT R33, R34, R33, R3, 0xfe, !PT ;  /* 0x0000002122217212 */ /* 0x000fce00078efe03 */
[----:B------:R-:W-:Y:S05]  /*ec10*/  @P0 BRA `(.L_x_31) ;  /* 0x0000012400dc0947 */ /* 0x000fea0003800000 */
[----:B------:R-:W0:Y:S01]  /*ec20*/  LDC.64 R26, c[0x0][0x5c8] ;  /* 0x00017200ff1a7b82 */ /* 0x000e220000000a00 */
[----:B------:R-:W-:Y:S01]  /*ec30*/  USHF.R.S32.HI UR8, URZ, 0x1f, UR14 ;  /* 0x0000001f3f087899 */ /* 0x000fe2000801140e */
[--C-:B------:R-:W-:Y:S01]  /*ec40*/  SHF.R.S32.HI R31, RZ, 0x1f, R30.reuse ;  /* 0x0000001fff1f7819 */ /* 0x100fe2000001141e */
[----:B------:R-:W-:Y:S01]  /*ec50*/  ULDC.64 UR10, c[0x0][0x5d0] ;  /* 0x00017400000a7ab9 */ /* 0x000fe20000000a00 */
[----:B------:R-:W-:Y:S01]  /*ec60*/  BSSY B0, `(.L_x_31) ;  /* 0x0001272000007945 */ /* 0x000fe20003800000 */
[----:B------:R-:W-:Y:S02]  /*ec70*/  UIMAD UR6, UR8, UR10, URZ ;  /* 0x0000000a080672a4 */ /* 0x000fe4000f8e023f */
[----:B------:R-:W-:Y:S02]  /*ec80*/  IMAD.U32 R24, RZ, RZ, UR10 ;  /* 0x0000000aff187e24 */ /* 0x000fe4000f8e00ff */
[----:B------:R-:W-:Y:S02]  /*ec90*/  UIMAD UR6, UR14, UR11, UR6 ;  /* 0x0000000b0e0672a4 */ /* 0x000fe4000f8e0206 */
[----:B------:R-:W-:-:S04]  /*eca0*/  IMAD.WIDE.U32 R24, R24, UR14, R30 ;  /* 0x0000000e18187c25 */ /* 0x000fc8000f8e001e */
[----:B------:R-:W-:Y:S01]  /*ecb0*/  VIADD R25, R25, UR6 ;  /* 0x0000000619197c36 */ /* 0x000fe20008000000 */
[----:B------:R-:W-:Y:S01]  /*ecc0*/  ULDC.64 UR6, c[0x0][0x5c0] ;  /* 0x0001700000067ab9 */ /* 0x000fe20000000a00 */
[-C--:B0-----:R-:W-:Y:S01]  /*ecd0*/  IMAD R2, R35, R26.reuse, RZ ;  /* 0x0000001a23027224 */ /* 0x081fe200078e02ff */
[----:B------:R-:W-:Y:S01]  /*ece0*/  SHF.L.U64.HI R36, R26, 0x3, R27 ;  /* 0x000000031a247819 */ /* 0x000fe2000001021b */
[----:B------:R-:W-:-:S04]  /*ecf0*/  IMAD.WIDE.U32 R24, R33, R26, R24 ;  /* 0x0000001a21187225 */ /* 0x000fc800078e0018 */
[----:B------:R-:W-:Y:S01]  /*ed00*/  IMAD R2, R33, R27, R2 ;  /* 0x0000001b21027224 */ /* 0x000fe200078e0202 */
[C---:B------:R-:W-:Y:S01]  /*ed10*/  LEA R28, P2, R26.reuse, R24, 0x7 ;  /* 0x000000181a1c7211 */ /* 0x040fe200078438ff */
[----:B------:R-:W-:Y:S02]  /*ed20*/  IMAD.SHL.U32 R3, R26, 0x8, RZ ;  /* 0x000000081a037824 */ /* 0x000fe400078e00ff */
[----:B------:R-:W-:Y:S01]  /*ed30*/  IMAD.IADD R25, R25, 0x1, R2 ;  /* 0x0000000119197824 */ /* 0x000fe200078e0202 */
[C---:B------:R-:W-:Y:S02]  /*ed40*/  IADD3 R2, P5, R24.reuse, UR6, RZ ;  /* 0x0000000618027c10 */ /* 0x040fe4000ffbe0ff */
[----:B------:R-:W-:Y:S02]  /*ed50*/  IADD3 R24, P0, P1, R24, UR6, R3 ;  /* 0x0000000618187c10 */ /* 0x000fe4000f91e003 */
[----:B------:R-:W-:Y:S02]  /*ed60*/  LEA.HI.X R29, R26, R25, R27, 0x7, P2 ;  /* 0x000000191a1d7211 */ /* 0x000fe400010f3c1b */
[----:B------:R-:W-:-:S02]  /*ed70*/  IADD3 R26, P2, P3, R28, UR6, R3 ;  /* 0x000000061c1a7c10 */ /* 0x000fc4000fb5e003 */
[----:B------:R-:W-:Y:S02]  /*ed80*/  IADD3.X R3, R25, UR7, RZ, P5, !PT ;  /* 0x0000000719037c10 */ /* 0x000fe4000affe4ff */
[----:B------:R-:W-:Y:S02]  /*ed90*/  FSETP.NEU.AND P5, PT, RZ, UR21, PT ;  /* 0x00000015ff007c0b */ /* 0x000fe4000bfad000 */
[----:B------:R-:W-:Y:S02]  /*eda0*/  IADD3 R28, P6, R28, UR6, RZ ;  /* 0x000000061c1c7c10 */ /* 0x000fe4000ffde0ff */
[--C-:B------:R-:W-:Y:S02]  /*edb0*/  IADD3.X R27, R29, UR7, R36.reuse, P2, P3 ;  /* 0x000000071d1b7c10 */ /* 0x100fe400097e6424 */
[----:B------:R-:W-:Y:S02]  /*edc0*/  IADD3.X R25, R25, UR7, R36, P0, P1 ;  /* 0x0000000719197c10 */ /* 0x000fe400087e2424 */
[----:B------:R-:W-:-:S05]  /*edd0*/  IADD3.X R29, R29, UR7, RZ, P6, !PT ;  /* 0x000000071d1d7c10 */ /* 0x000fca000b7fe4ff */
[----:B------:R-:W-:Y:S05]  /*ede0*/  @!P5 BRA `(.L_x_32) ;  /* 0x000000d800fcd947 */ /* 0x000fea0003800000 */
[----:B------:R-:W-:Y:S01]  /*edf0*/  ULDC.64 UR6, c[0x0][0x5b8] ;  /* 0x00016e0000067ab9 */ /* 0x000fe20000000a00 */
[----:B------:R-:W-:Y:S01]  /*ee00*/  BSSY B1, `(.L_x_33) ;  /* 0x0000013000017945 */ /* 0x000fe20003800000 */
[----:B------:R-:W-:Y:S01]  /*ee10*/  IMAD.U32 R36, RZ, RZ, UR6 ;  /* 0x00000006ff247e24 */ /* 0x000fe2000f8e00ff */
[----:B------:R-:W-:-:S03]  /*ee20*/  UIMAD UR6, UR8, UR6, URZ ;  /* 0x00000006080672a4 */ /* 0x000fc6000f8e023f */
[----:B------:R-:W-:Y:S01]  /*ee30*/  IMAD.WIDE.U32 R30, R36, UR14, R30 ;  /* 0x0000000e241e7c25 */ /* 0x000fe2000f8e001e */
[----:B------:R-:W-:Y:S01]  /*ee40*/  UIMAD UR6, UR14, UR7, UR6 ;  /* 0x000000070e0672a4 */ /* 0x000fe2000f8e0206 */
[----:B------:R-:W-:Y:S02]  /*ee50*/  ULDC.64 UR8, c[0x0][0x5a8] ;  /* 0x00016a0000087ab9 */ /* 0x000fe40000000a00 */
[----:B------:R-:W-:-:S03]  /*ee60*/  IMAD.MOV.U32 R36, RZ, RZ, R30 ;  /* 0x000000ffff247224 */ /* 0x000fc600078e001e */
[----:B------:R-:W-:Y:S01]  /*ee70*/  VIADD R37, R31, UR6 ;  /* 0x000000061f257c36 */ /* 0x000fe20008000000 */
[----:B------:R-:W-:Y:S02]  /*ee80*/  ULDC.64 UR6, c[0x0][0x5b0] ;  /* 0x00016c0000067ab9 */ /* 0x000fe40000000a00 */
[----:B------:R-:W-:Y:S02]  /*ee90*/  IMAD R38, R35, UR6, RZ ;  /* 0x0000000623267c24 */ /* 0x000fe4000f8e02ff */
[----:B------:R-:W-:-:S04]  /*eea0*/  IMAD.WIDE.U32 R30, R33, UR6, R36 ;  /* 0x00000006211e7c25 */ /* 0x000fc8000f8e0024 */
[----:B------:R-:W-:Y:S01]  /*eeb0*/  IMAD R38, R33, UR7, R38 ;  /* 0x0000000721267c24 */ /* 0x000fe2000f8e0226 */
[----:B------:R-:W-:-:S04]  /*eec0*/  IADD3 R30, P0, R30, UR8, RZ ;  /* 0x000000081e1e7c10 */ /* 0x000fc8000ff1e0ff */
[--C-:B------:R-:W-:Y:S02]  /*eed0*/  IADD3.X R31, R31, UR9, R38.reuse, P0, !PT ;  /* 0x000000091f1f7c10 */ /* 0x100fe400087fe426 */
[----:B------:R-:W-:Y:S02]  /*eee0*/  ISETP.GE.AND P0, PT, R32, 0x1, PT ;  /* 0x000000012000780c */ /* 0x000fe40003f06270 */
[----:B------:R-:W-:Y:S02]  /*eef0*/  PRMT R38, RZ, 0x7610, R38 ;  /* 0x00007610ff267816 */ /* 0x000fe40000000026 */
[----:B------:R-:W-:-:S13]  /*ef00*/  ISETP.LT.OR P1, PT, R0, 0x1, !P0 ;  /* 0x000000010000780c */ /* 0x000fda0004721670 */
[----:B------:R-:W-:Y:S05]  /*ef10*/  @P1 BRA `(.L_x_34) ;  /* 0x0000000000041947 */ /* 0x000fea0003800000 */
[----:B------:R0:W5:Y:S02]  /*ef20*/  LDG.E.U8 R38, desc[UR18][R30.64] ;  /* 0x000000121e267981 */ /* 0x000164000c1e1100 */
.L_x_34:
[----:B------:R-:W-:Y:S05]  /*ef30*/  BSYNC B1 ;  /* 0x0000000000017941 */ /* 0x000fea0003800000 */
.L_x_33:
[----:B-----5:R-:W-:Y:S01]  /*ef40*/  LOP3.LUT R38, R38, 0xff, RZ, 0xc0, !PT ;  /* 0x000000ff26267812 */ /* 0x020fe200078ec0ff */
[----:B------:R-:W-:Y:S03]  /*ef50*/  BSSY B1, `(.L_x_35) ;  /* 0x000000b000017945 */ /* 0x000fe60003800000 */
[----:B------:R-:W-:-:S05]  /*ef60*/  F2FP.F16.E4M3.UNPACK_B R38, R38 ;  /* 0x00000026ff26723e */ /* 0x000fca00020006ff */
[----:B------:R-:W-:-:S05]  /*ef70*/  HADD2.F32 R38, -RZ, R38.H0_H0 ;  /* 0x20000026ff267230 */ /* 0x000fca0000004100 */
[----:B------:R-:W-:-:S04]  /*ef80*/  FMUL R38, R38, UR21 ;  /* 0x0000001526267c20 */ /* 0x000fc80008400000 */
[----:B------:R-:W-:-:S05]  /*ef90*/  FFMA R4, R4, UR20, R38 ;  /* 0x0000001404047c23 */ /* 0x000fca0008000026 */
[----:B------:R-:W-:-:S05]  /*efa0*/  F2FP.SATFINITE.E4M3.F32.PACK_AB_MERGE_C R4, RZ, R4, RZ ;  /* 0x00000004ff04723e */ /* 0x000fca00048070ff */
[----:B------:R1:W-:Y:S01]  /*efb0*/  @!P1 STG.E.U8 desc[UR18][R2.64], R4 ;  /* 0x0000000402009986 */ /* 0x0003e2000c101112 */
[----:B------:R-:W-:Y:S02]  /*efc0*/  ISETP.LT.OR P1, PT, R0, 0x2, !P0 ;  /* 0x000000020000780c */ /* 0x000fe40004721670 */
[----:B-1----:R-:W-:-:S11]  /*efd0*/  PRMT R4, RZ, 0x7610, R4 ;  /* 0x00007610ff047816 */ /* 0x002fd60000000004 */
[----:B------:R-:W-:Y:S05]  /*efe0*/  @P1 BRA `(.L_x_36) ;  /* 0x0000000000041947 */ /* 0x000fea0003800000 */
[----:B------:R1:W5:Y:S02]  /*eff0*/  LDG.E.U8 R4, desc[UR18][R30.64+0x1] ;  /* 0x000001121e047981 */ /* 0x000364000c1e1100 */
.L_x_36:
[----:B------:R-:W-:Y:S05]  /*f000*/  BSYNC B1 ;  /* 0x0000000000017941 */ /* 0x000fea0003800000 */
.L_x_35:
        /* <DEDUP_REMOVED lines=8> */
[----:B------:R-:W-:-:S05]  /*f090*/  IADD3 R4, P1, R33, 0x8, RZ ;  /* 0x0000000821047810 */ /* 0x000fca0007f3e0ff */
[----:B----4-:R-:W-:-:S04]  /*f0a0*/  IMAD.X R5, RZ, RZ, R35, P1 ;  /* 0x000000ffff057224 */ /* 0x010fc800008e0623 */
[----:B------:R-:W-:-:S04]  /*f0b0*/  IMAD R5, R5, UR6, RZ ;  /* 0x0000000605057c24 */ /* 0x000fc8000f8e02ff */
[C---:B------:R-:W-:Y:S02]  /*f0c0*/  IMAD R38, R4.reuse, UR7, R5 ;  /* 0x0000000704267c24 */ /* 0x040fe4000f8e0205 */
[----:B------:R-:W-:-:S03]  /*f0d0*/  IMAD.WIDE.U32 R4, R4, UR6, R36 ;  /* 0x0000000604047c25 */ /* 0x000fc6000f8e0024 */
[----:B------:R-:W-:-:S04]  /*f0e0*/  IADD3 R4, P1, R4, UR8, RZ ;  /* 0x0000000804047c10 */ /* 0x000fc8000ff3e0ff */
[--C-:B------:R-:W-:Y:S02]  /*f0f0*/  IADD3.X R5, R5, UR9, R38.reuse, P1, !PT ;  /* 0x0000000905057c10 */ /* 0x100fe40008ffe426 */
[----:B------:R-:W-:Y:S02]  /*f100*/  ISETP.GE.AND P1, PT, R32, 0x9, PT ;  /* 0x000000092000780c */ /* 0x000fe40003f26270 */
[----:B------:R-:W-:Y:S02]  /*f110*/  PRMT R38, RZ, 0x7610, R38 ;  /* 0x00007610ff267816 */ /* 0x000fe40000000026 */
[----:B------:R-:W-:-:S13]  /*f120*/  ISETP.LT.OR P2, PT, R0, 0x1, !P1 ;  /* 0x000000010000780c */ /* 0x000fda0004f41670 */
[----:B------:R-:W-:Y:S05]  /*f130*/  @P2 BRA `(.L_x_38) ;  /* 0x0000000000042947 */ /* 0x000fea0003800000 */
[----:B------:R4:W5:Y:S02]  /*f140*/  LDG.E.U8 R38, desc[UR18][R4.64] ;  /* 0x0000001204267981 */ /* 0x000964000c1e1100 */
.L_x_38:
[----:B------:R-:W-:Y:S05]  /*f150*/  BSYNC B1 ;  /* 0x0000000000017941 */ /* 0x000fea0003800000 */
.L_x_37:
        /* <DEDUP_REMOVED lines=9> */
[----:B0-----:R-:W-:-:S11]  /*f1f0*/  PRMT R6, RZ, 0x7610, R6 ;  /* 0x00007610ff067816 */ /* 0x001fd60000000006 */
[----:B------:R-:W-:Y:S05]  /*f200*/  @P2 BRA `(.L_x_40) ;  /* 0x0000000000042947 */ /* 0x000fea0003800000 */
[----:B------:R0:W5:Y:S02]  /*f210*/  LDG.E.U8 R6, desc[UR18][R4.64+0x1] ;  /* 0x0000011204067981 */ /* 0x000164000c1e1100 */
.L_x_40:
[----:B------:R-:W-:Y:S05]  /*f220*/  BSYNC B1 ;  /* 0x0000000000017941 */ /* 0x000fea0003800000 */
.L_x_39:
[----:B-----5:R-:W-:Y:S01]  /*f230*/  LOP3.LUT R6, R6, 0xff, RZ, 0xc0, !PT ;  /* 0x000000ff06067812 */ /* 0x020fe200078ec0ff */
[----:B------:R-:W-:Y:S01]  /*f240*/  BSSY B1, `(.L_x_41) ;  /* 0x000000b000017945 */ /* 0x000fe20003800000 */
[----:B------:R-:W-:Y:S02]  /*f250*/  ISETP.LT.OR P3, PT, R0, 0x9, !P0 ;  /* 0x000000090000780c */ /* 0x000fe40004761670 */
[----:B------:R-:W-:-:S05]  /*f260*/  F2FP.F16.E4M3.UNPACK_B R6, R6 ;  /* 0x00000006ff06723e */ /* 0x000fca00020006ff */
[----:B------:R-:W-:-:S05]  /*f270*/  HADD2.F32 R6, -RZ, R6.H0_H0 ;  /* 0x20000006ff067230 */ /* 0x000fca0000004100 */
[----:B------:R-:W-:-:S04]  /*f280*/  FMUL R6, R6, UR21 ;  /* 0x0000001506067c20 */ /* 0x000fc80008400000 */
[--C-:B------:R-:W-:Y:S01]  /*f290*/  FFMA R7, R7, UR20, R6.reuse ;  /* 0x0000001407077c23 */ /* 0x100fe20008000006 */
[----:B------:R-:W-:-:S04]  /*f2a0*/  PRMT R6, RZ, 0x7610, R6 ;  /* 0x00007610ff067816 */ /* 0x000fc80000000006 */
[----:B------:R-:W-:-:S05]  /*f2b0*/  F2FP.SATFINITE.E4M3.F32.PACK_AB_MERGE_C R7, RZ, R7, RZ ;  /* 0x00000007ff07723e */ /* 0x000fca00048070ff */
[----:B------:R0:W-:Y:S01]  /*f2c0*/  @!P2 STG.E.U8 desc[UR18][R24.64+0x1], R7 ;  /* 0x000001071800a986 */ /* 0x0001e2000c101112 */
[----:B------:R-:W-:Y:S05]  /*f2d0*/  @P3 BRA `(.L_x_42) ;  /* 0x0000000000043947 */ /* 0x000fea0003800000 */
[----:B------:R0:W5:Y:S02]  /*f2e0*/  LDG.E.U8 R6, desc[UR18][R30.64+0x8] ;  /* 0x000008121e067981 */ /* 0x000164000c1e1100 */
.L_x_42:
[----:B------:R-:W-:Y:S05]  /*f2f0*/  BSYNC B1 ;  /* 0x0000000000017941 */ /* 0x000fea0003800000 */
.L_x_41:
        /* <DEDUP_REMOVED lines=12> */
.L_x_44:
[----:B------:R-:W-:Y:S05]  /*f3c0*/  BSYNC B1 ;  /* 0x0000000000017941 */ /* 0x000fea0003800000 */
.L_x_43:
        /* <DEDUP_REMOVED lines=12> */
.L_x_46:
[----:B------:R-:W-:Y:S05]  /*f490*/  BSYNC B1 ;  /* 0x0000000000017941 */ /* 0x000fea0003800000 */
.L_x_45:
        /* <DEDUP_REMOVED lines=12> */
.L_x_48:
[----:B------:R-:W-:Y:S05]  /*f560*/  BSYNC B1 ;  /* 0x0000000000017941 */ /* 0x000fea0003800000 */
.L_x_47:
        /* <DEDUP_REMOVED lines=12> */
.L_x_50:
[----:B------:R-:W-:Y:S05]  /*f630*/  BSYNC B1 ;  /* 0x0000000000017941 */ /* 0x000fea0003800000 */
.L_x_49:
        /* <DEDUP_REMOVED lines=12> */
.L_x_52:
[----:B------:R-:W-:Y:S05]  /*f700*/  BSYNC B1 ;  /* 0x0000000000017941 */ /* 0x000fea0003800000 */
.L_x_51:
        /* <DEDUP_REMOVED lines=12> */
.L_x_54:
[----:B------:R-:W-:Y:S05]  /*f7d0*/  BSYNC B1 ;  /* 0x0000000000017941 */ /* 0x000fea0003800000 */
.L_x_53:
        /* <DEDUP_REMOVED lines=12> */
.L_x_56:
[----:B------:R-:W-:Y:S05]  /*f8a0*/  BSYNC B1 ;  /* 0x0000000000017941 */ /* 0x000fea0003800000 */
.L_x_55:
        /* <DEDUP_REMOVED lines=12> */
.L_x_58:
[----:B------:R-:W-:Y:S05]  /*f970*/  BSYNC B1 ;  /* 0x0000000000017941 */ /* 0x000fea0003800000 */
.L_x_57:
        /* <DEDUP_REMOVED lines=12> */
.L_x_60:
[----:B------:R-:W-:Y:S05]  /*fa40*/  BSYNC B1 ;  /* 0x0000000000017941 */ /* 0x000fea0003800000 */
.L_x_59:
        /* <DEDUP_REMOVED lines=12> */
.L_x_62:
[----:B------:R-:W-:Y:S05]  /*fb10*/  BSYNC B1 ;  /* 0x0000000000017941 */ /* 0x000fea0003800000 */
.L_x_61:
        /* <DEDUP_REMOVED lines=12> */
.L_x_64:
[----:B------:R-:W-:Y:S05]  /*fbe0*/  BSYNC B1 ;  /* 0x0000000000017941 */ /* 0x000fea0003800000 */
.L_x_63:
        /* <DEDUP_REMOVED lines=12> */
.L_x_66:
[----:B------:R-:W-:Y:S05]  /*fcb0*/  BSYNC B1 ;  /* 0x0000000000017941 */ /* 0x000fea0003800000 */
.L_x_65:
        /* <DEDUP_REMOVED lines=12> */
.L_x_68:
[----:B------:R-:W-:Y:S05]  /*fd80*/  BSYNC B1 ;  /* 0x0000000000017941 */ /* 0x000fea0003800000 */
.L_x_67:
        /* <DEDUP_REMOVED lines=12> */
.L_x_70:
[----:B------:R-:W-:Y:S05]  /*fe50*/  BSYNC B1 ;  /* 0x0000000000017941 */ /* 0x000fea0003800000 */
.L_x_69:
        /* <DEDUP_REMOVED lines=12> */
.L_x_72:
[----:B------:R-:W-:Y:S05]  /*ff20*/  BSYNC B1 ;  /* 0x0000000000017941 */ /* 0x000fea0003800000 */
.L_x_71:
        /* <DEDUP_REMOVED lines=12> */
.L_x_74:
[----:B------:R-:W-:Y:S05]  /*fff0*/  BSYNC B1 ;  /* 0x0000000000017941 */ /* 0x000fea0003800000 */
.L_x_73:
        /* <DEDUP_REMOVED lines=12> */
.L_x_76:
[----:B------:R-:W-:Y:S05]  /*100c0*/  BSYNC B1 ;  /* 0x0000000000017941 */ /* 0x000fea0003800000 */
.L_x_75:
        /* <DEDUP_REMOVED lines=12> */
.L_x_78:
[----:B------:R-:W-:Y:S05]  /*10190*/  BSYNC B1 ;  /* 0x0000000000017941 */ /* 0x000fea0003800000 */
.L_x_77:
        /* <DEDUP_REMOVED lines=12> */
.L_x_80:
[----:B------:R-:W-:Y:S05]  /*10260*/  BSYNC B1 ;  /* 0x0000000000017941 */ /* 0x000fea0003800000 */
.L_x_79:
        /* <DEDUP_REMOVED lines=12> */
.L_x_82:
[----:B------:R-:W-:Y:S05]  /*10330*/  BSYNC B1 ;  /* 0x0000000000017941 */ /* 0x000fea0003800000 */
.L_x_81:
        /* <DEDUP_REMOVED lines=12> */
.L_x_84:
[----:B------:R-:W-:Y:S05]  /*10400*/  BSYNC B1 ;  /* 0x0000000000017941 */ /* 0x000fea0003800000 */
.L_x_83:
        /* <DEDUP_REMOVED lines=12> */
.L_x_86:
[----:B------:R-:W-:Y:S05]  /*104d0*/  BSYNC B1 ;  /* 0x0000000000017941 */ /* 0x000fea0003800000 */
.L_x_85:
        /* <DEDUP_REMOVED lines=12> */
.L_x_88:
[----:B------:R-:W-:Y:S05]  /*105a0*/  BSYNC B1 ;  /* 0x0000000000017941 */ /* 0x000fea0003800000 */
.L_x_87:
        /* <DEDUP_REMOVED lines=12> */
.L_x_90:
[----:B------:R-:W-:Y:S05]  /*10670*/  BSYNC B1 ;  /* 0x0000000000017941 */ /* 0x000fea0003800000 */
.L_x_89:
        /* <DEDUP_REMOVED lines=12> */
.L_x_92:
[----:B------:R-:W-:Y:S05]  /*10740*/  BSYNC B1 ;  /* 0x0000000000017941 */ /* 0x000fea0003800000 */
.L_x_91:
        /* <DEDUP_REMOVED lines=12> */
.L_x_94:
[----:B------:R-:W-:Y:S05]  /*10810*/  BSYNC B1 ;  /* 0x0000000000017941 */ /* 0x000fea0003800000 */
.L_x_93:
        /* <DEDUP_REMOVED lines=12> */
.L_x_96:
[----:B------:R-:W-:Y:S05]  /*108e0*/  BSYNC B1 ;  /* 0x0000000000017941 */ /* 0x000fea0003800000 */
.L_x_95:
        /* <DEDUP_REMOVED lines=12> */
.L_x_98:
[----:B------:R-:W-:Y:S05]  /*109b0*/  BSYNC B1 ;  /* 0x0000000000017941 */ /* 0x000fea0003800000 */
.L_x_97:
        /* <DEDUP_REMOVED lines=12> */
.L_x_100:
[----:B------:R-:W-:Y:S05]  /*10a80*/  BSYNC B1 ;  /* 0x0000000000017941 */ /* 0x000fea0003800000 */
.L_x_99:
        /* <DEDUP_REMOVED lines=12> */
.L_x_102:
[----:B------:R-:W-:Y:S05]  /*10b50*/  BSYNC B1 ;  /* 0x0000000000017941 */ /* 0x000fea0003800000 */
.L_x_101:
        /* <DEDUP_REMOVED lines=12> */
.L_x_104:
[----:B------:R-:W-:Y:S05]  /*10c20*/  BSYNC B1 ;  /* 0x0000000000017941 */ /* 0x000fea0003800000 */
.L_x_103:
        /* <DEDUP_REMOVED lines=12> */
.L_x_106:
[----:B------:R-:W-:Y:S05]  /*10cf0*/  BSYNC B1 ;  /* 0x0000000000017941 */ /* 0x000fea0003800000 */
.L_x_105:
        /* <DEDUP_REMOVED lines=12> */
.L_x_108:
[----:B------:R-:W-:Y:S05]  /*10dc0*/  BSYNC B1 ;  /* 0x0000000000017941 */ /* 0x000fea0003800000 */
.L_x_107:
        /* <DEDUP_REMOVED lines=12> */
.L_x_110:
[----:B------:R-:W-:Y:S05]  /*10e90*/  BSYNC B1 ;  /* 0x0000000000017941 */ /* 0x000fea0003800000 */
.L_x_109:
        /* <DEDUP_REMOVED lines=12> */
.L_x_112:
[----:B------:R-:W-:Y:S05]  /*10f60*/  BSYNC B1 ;  /* 0x0000000000017941 */ /* 0x000fea0003800000 */
.L_x_111:
        /* <DEDUP_REMOVED lines=12> */
.L_x_114:
[----:B------:R-:W-:Y:S05]  /*11030*/  BSYNC B1 ;  /* 0x0000000000017941 */ /* 0x000fea0003800000 */
.L_x_113:
[----:B-----5:R-:W-:Y:S01]  /*11040*/  LOP3.LUT R6, R6, 0xff, RZ, 0xc0, !PT ;  /* 0x000000ff06067812 */ /* 0x020fe200078ec0ff */
[----:B------:R-:W-:Y:S01]  /*11050*/  BSSY B1, `(.L_x_115) ;  /* 0x000000b000017945 */ /* 0x000fe20003800000 */
[----:B------:R-:W-:Y:S02]  /*11060*/  ISETP.LT.OR P2, PT, R0, 0x52, !P0 ;  /* 0x000000520000780c */ /* 0x000fe40004741670 */
[----:B------:R-:W-:-:S05]  /*11070*/  F2FP.F16.E4M3.UNPACK_B R6, R6 ;  /* 0x00000006ff06723e */ /* 0x000fca00020006ff */
[----:B------:R-:W-:-:S05]  /*11080*/  HADD2.F32 R6, -RZ, R6.H0_H0 ;  /* 0x20000006ff067230 */ /* 0x000fca0000004100 */
[----:B------:R-:W-:-:S04]  /*11090*/  FMUL R6, R6, UR21 ;  /* 0x0000001506067c20 */ /* 0x000fc80008400000 */
[----:B------:R-:W-:-:S05]  /*110a0*/  FFMA R6, R172, UR20, R6 ;  /* 0x00000014ac067c23 */ /* 0x000fca0008000006 */
[----:B0-----:R-:W-:Y:S02]  /*110b0*/  F2FP.SATFINITE.E4M3.F32.PACK_AB_MERGE_C R7, RZ, R6, RZ ;  /* 0x00000006ff07723e */ /* 0x001fe400048070ff */
[----:B------:R-:W-:-:S03]  /*110c0*/  PRMT R6, RZ, 0x7610, R6 ;  /* 0x00007610ff067816 */ /* 0x000fc60000000006 */
[----:B------:R0:W-:Y:S01]  /*110d0*/  @!P3 STG.E.U8 desc[UR18][R2.64+0x50], R7 ;  /* 0x000050070200b986 */ /* 0x0001e2000c101112 */
[----:B------:R-:W-:Y:S05]  /*110e0*/  @P2 BRA `(.L_x_116) ;  /* 0x0000000000042947 */ /* 0x000fea0003800000 */
[----:B------:R0:W5:Y:S02]  /*110f0*/  LDG.E.U8 R6, desc[UR18][R30.64+0x51] ;  /* 0x000051121e067981 */ /* 0x000164000c1e1100 */
.L_x_116:
[----:B------:R-:W-:Y:S05]  /*11100*/  BSYNC B1 ;  /* 0x0000000000017941 */ /* 0x000fea0003800000 */
.L_x_115:
        /* <DEDUP_REMOVED lines=12> */
.L_x_118:
[----:B------:R-:W-:Y:S05]  /*111d0*/  BSYNC B1 ;  /* 0x0000000000017941 */ /* 0x000fea0003800000 */
.L_x_117:
        /* <DEDUP_REMOVED lines=12> */
.L_x_120:
[----:B------:R-:W-:Y:S05]  /*112a0*/  BSYNC B1 ;  /* 0x0000000000017941 */ /* 0x000fea0003800000 */
.L_x_119:
        /* <DEDUP_REMOVED lines=12> */
.L_x_122:
[----:B------:R-:W-:Y:S05]  /*11370*/  BSYNC B1 ;  /* 0x0000000000017941 */ /* 0x000fea0003800000 */
.L_x_121:
[----:B-----5:R-:W-:Y:S01]  /*11380*/  LOP3.LUT R6, R6, 0xff, RZ, 0xc0, !PT ;  /* 0x000000ff06067812 */ /* 0x020fe200078ec0ff */
[----:B------:R-:W-:Y:S01]  /*11390*/  BSSY B1, `(.L_x_123) ;  /* 0x000000b000017945 */ /* 0x000fe20003800000 */
[----:B------:R-:W-:Y:S02]  /*113a0*/  ISETP.LT.OR P2, PT, R0, 0x5a, !P0 ;  /* 0x0000005a0000780c */ /* 0x000fe40004741670 */
[----:B------:R-:W-:-:S05]  /*113b0*/  F2FP.F16.E4M3.UNPACK_B R6, R6 ;  /* 0x00000006ff06723e */ /* 0x000fca00020006ff */
[----:B------:R-:W-:-:S05]  /*113c0*/  HADD2.F32 R6, -RZ, R6.H0_H0 ;  /* 0x20000006ff067230 */ /* 0x000fca0000004100 */
[----:B0-----:R-:W-:Y:S01]  /*113d0*/  FMUL R7, R6, UR21 ;  /* 0x0000001506077c20 */ /* 0x001fe20008400000 */
[----:B------:R-:W-:-:S03]  /*113e0*/  PRMT R6, RZ, 0x7610, R6 ;  /* 0x00007610ff067816 */ /* 0x000fc60000000006 */
[----:B------:R-:W-:-:S05]  /*113f0*/  FFMA R7, R176, UR20, R7 ;  /* 0x00000014b0077c23 */ /* 0x000fca0008000007 */
[----:B------:R-:W-:-:S05]  /*11400*/  F2FP.SATFINITE.E4M3.F32.PACK_AB_MERGE_C R7, RZ, R7, RZ ;  /* 0x00000007ff07723e */ /* 0x000fca00048070ff */
[----:B------:R0:W-:Y:S01]  /*11410*/  @!P3 STG.E.U8 desc[UR18][R2.64+0x58], R7 ;  /* 0x000058070200b986 */ /* 0x0001e2000c101112 */
[----:B------:R-:W-:Y:S05]  /*11420*/  @P2 BRA `(.L_x_124) ;  /* 0x0000000000042947 */ /* 0x000fea0003800000 */
[----:B------:R0:W5:Y:S02]  /*11430*/  LDG.E.U8 R6, desc[UR18][R30.64+0x59] ;  /* 0x000059121e067981 */ /* 0x000164000c1e1100 */
.L_x_124:
[----:B------:R-:W-:Y:S05]  /*11440*/  BSYNC B1 ;  /* 0x0000000000017941 */ /* 0x000fea0003800000 */
.L_x_123:
        /* <DEDUP_REMOVED lines=12> */
.L_x_126:
[----:B------:R-:W-:Y:S05]  /*11510*/  BSYNC B1 ;  /* 0x0000000000017941 */ /* 0x000fea0003800000 */
.L_x_125:
        /* <DEDUP_REMOVED lines=12> */
.L_x_128:
[----:B------:R-:W-:Y:S05]  /*115e0*/  BSYNC B1 ;  /* 0x0000000000017941 */ /* 0x000fea0003800000 */
.L_x_127:
        /* <DEDUP_REMOVED lines=12> */
.L_x_130:
[----:B------:R-:W-:Y:S05]  /*116b0*/  BSYNC B1 ;  /* 0x0000000000017941 */ /* 0x000fea0003800000 */
.L_x_129:
        /* <DEDUP_REMOVED lines=12> */
.L_x_132:
[----:B------:R-:W-:Y:S05]  /*11780*/  BSYNC B1 ;  /* 0x0000000000017941 */ /* 0x000fea0003800000 */
.L_x_131:
        /* <DEDUP_REMOVED lines=12> */
.L_x_134:
[----:B------:R-:W-:Y:S05]  /*11850*/  BSYNC B1 ;  /* 0x0000000000017941 */ /* 0x000fea0003800000 */
.L_x_133:
        /* <DEDUP_REMOVED lines=12> */
.L_x_136:
[----:B------:R-:W-:Y:S05]  /*11920*/  BSYNC B1 ;  /* 0x0000000000017941 */ /* 0x000fea0003800000 */
.L_x_135:
        /* <DEDUP_REMOVED lines=12> */
.L_x_138:
[----:B------:R-:W-:Y:S05]  /*119f0*/  BSYNC B1 ;  /* 0x0000000000017941 */ /* 0x000fea0003800000 */
.L_x_137:
        /* <DEDUP_REMOVED lines=12> */
.L_x_140:
[----:B------:R-:W-:Y:S05]  /*11ac0*/  BSYNC B1 ;  /* 0x0000000000017941 */ /* 0x000fea0003800000 */
.L_x_139:
        /* <DEDUP_REMOVED lines=12> */
.L_x_142:
[----:B------:R-:W-:Y:S05]  /*11b90*/  BSYNC B1 ;  /* 0x0000000000017941 */ /* 0x000fea0003800000 */
.L_x_141:
        /* <DEDUP_REMOVED lines=12> */
.L_x_144:
[----:B------:R-:W-:Y:S05]  /*11c60*/  BSYNC B1 ;  /* 0x0000000000017941 */ /* 0x000fea0003800000 */
.L_x_143:
        /* <DEDUP_REMOVED lines=12> */
.L_x_146:
[----:B------:R-:W-:Y:S05]  /*11d30*/  BSYNC B1 ;  /* 0x0000000000017941 */ /* 0x000fea0003800000 */
.L_x_145:
        /* <DEDUP_REMOVED lines=12> */
.L_x_148:
[----:B------:R-:W-:Y:S05]  /*11e00*/  BSYNC B1 ;  /* 0x0000000000017941 */ /* 0x000fea0003800000 */
.L_x_147:
        /* <DEDUP_REMOVED lines=12> */
.L_x_150:
[----:B------:R-:W-:Y:S05]  /*11ed0*/  BSYNC B1 ;  /* 0x0000000000017941 */ /* 0x000fea0003800000 */
.L_x_149:
        /* <DEDUP_REMOVED lines=12> */
.L_x_152:
[----:B------:R-:W-:Y:S05]  /*11fa0*/  BSYNC B1 ;  /* 0x0000000000017941 */ /* 0x000fea0003800000 */
.L_x_151:
        /* <DEDUP_REMOVED lines=12> */
.L_x_154:
[----:B------:R-:W-:Y:S05]  /*12070*/  BSYNC B1 ;  /* 0x0000000000017941 */ /* 0x000fea0003800000 */
.L_x_153:
        /* <DEDUP_REMOVED lines=12> */
.L_x_156:
[----:B------:R-:W-:Y:S05]  /*12140*/  BSYNC B1 ;  /* 0x0000000000017941 */ /* 0x000fea0003800000 */
.L_x_155:
        /* <DEDUP_REMOVED lines=12> */
.L_x_158:
[----:B------:R-:W-:Y:S05]  /*12210*/  BSYNC B1 ;  /* 0x0000000000017941 */ /* 0x000fea0003800000 */
.L_x_157:
        /* <DEDUP_REMOVED lines=12> */
.L_x_160:
[----:B------:R-:W-:Y:S05]  /*122e0*/  BSYNC B1 ;  /* 0x0000000000017941 */ /* 0x000fea0003800000 */
.L_x_159:
        /* <DEDUP_REMOVED lines=12> */
.L_x_162:
[----:B------:R-:W-:Y:S05]  /*123b0*/  BSYNC B1 ;  /* 0x0000000000017941 */ /* 0x000fea0003800000 */
.L_x_161:
        /* <DEDUP_REMOVED lines=12> */
.L_x_164:
[----:B------:R-:W-:Y:S05]  /*12480*/  BSYNC B1 ;  /* 0x0000000000017941 */ /* 0x000fea0003800000 */
.L_x_163:
        /* <DEDUP_REMOVED lines=12> */
.L_x_166:
[----:B------:R-:W-:Y:S05]  /*12550*/  BSYNC B1 ;  /* 0x0000000000017941 */ /* 0x000fea0003800000 */
.L_x_165:
        /* <DEDUP_REMOVED lines=12> */
.L_x_168:
[----:B------:R-:W-:Y:S05]  /*12620*/  BSYNC B1 ;  /* 0x0000000000017941 */ /* 0x000fea0003800000 */
.L_x_167:
        /* <DEDUP_REMOVED lines=12> */
.L_x_170:
[----:B------:R-:W-:Y:S05]  /*126f0*/  BSYNC B1 ;  /* 0x0000000000017941 */ /* 0x000fea0003800000 */
.L_x_169:
        /* <DEDUP_REMOVED lines=12> */
.L_x_172:
[----:B------:R-:W-:Y:S05]  /*127c0*/  BSYNC B1 ;  /* 0x0000000000017941 */ /* 0x000fea0003800000 */
.L_x_171:
        /* <DEDUP_REMOVED lines=12> */
.L_x_174:
[----:B------:R-:W-:Y:S05]  /*12890*/  BSYNC B1 ;  /* 0x0000000000017941 */ /* 0x000fea0003800000 */
.L_x_173:
        /* <DEDUP_REMOVED lines=12> */
.L_x_176:
[----:B------:R-:W-:Y:S05]  /*12960*/  BSYNC B1 ;  /* 0x0000000000017941 */ /* 0x000fea0003800000 */
.L_x_175:
        /* <DEDUP_REMOVED lines=12> */
.L_x_178:
[----:B------:R-:W-:Y:S05]  /*12a30*/  BSYNC B1 ;  /* 0x0000000000017941 */ /* 0x000fea0003800000 */
.L_x_177:
        /* <DEDUP_REMOVED lines=12> */
.L_x_180:
[----:B------:R-:W-:Y:S05]  /*12b00*/  BSYNC B1 ;  /* 0x0000000000017941 */ /* 0x000fea0003800000 */
.L_x_179:
        /* <DEDUP_REMOVED lines=12> */
.L_x_182:
[----:B------:R-:W-:Y:S05]  /*12bd0*/  BSYNC B1 ;  /* 0x0000000000017941 */ /* 0x000fea0003800000 */
.L_x_181:
        /* <DEDUP_REMOVED lines=12> */
.L_x_184:
[----:B------:R-:W-:Y:S05]  /*12ca0*/  BSYNC B1 ;  /* 0x0000000000017941 */ /* 0x000fea0003800000 */
.L_x_183:
        /* <DEDUP_REMOVED lines=12> */
.L_x_186:
[----:B------:R-:W-:Y:S05]  /*12d70*/  BSYNC B1 ;  /* 0x0000000000017941 */ /* 0x000fea0003800000 */
.L_x_185:
        /* <DEDUP_REMOVED lines=12> */
.L_x_188:
[----:B------:R-:W-:Y:S05]  /*12e40*/  BSYNC B1 ;  /* 0x0000000000017941 */ /* 0x000fea0003800000 */
.L_x_187:
        /* <DEDUP_REMOVED lines=12> */
.L_x_190:
[----:B------:R-:W-:Y:S05]  /*12f10*/  BSYNC B1 ;  /* 0x0000000000017941 */ /* 0x000fea0003800000 */
.L_x_189:
        /* <DEDUP_REMOVED lines=12> */
.L_x_192:
[----:B------:R-:W-:Y:S05]  /*12fe0*/  BSYNC B1 ;  /* 0x0000000000017941 */ /* 0x000fea0003800000 */
.L_x_191:
        /* <DEDUP_REMOVED lines=12> */
.L_x_194:
[----:B------:R-:W-:Y:S05]  /*130b0*/  BSYNC B1 ;  /* 0x0000000000017941 */ /* 0x000fea0003800000 */
.L_x_193:
        /* <DEDUP_REMOVED lines=12> */
.L_x_196:
[----:B------:R-:W-:Y:S05]  /*13180*/  BSYNC B1 ;  /* 0x0000000000017941 */ /* 0x000fea0003800000 */
.L_x_195:
        /* <DEDUP_REMOVED lines=12> */
.L_x_198:
[----:B------:R-:W-:Y:S05]  /*13250*/  BSYNC B1 ;  /* 0x0000000000017941 */ /* 0x000fea0003800000 */
.L_x_197:
        /* <DEDUP_REMOVED lines=12> */
.L_x_200:
[----:B------:R-:W-:Y:S05]  /*13320*/  BSYNC B1 ;  /* 0x0000000000017941 */ /* 0x000fea0003800000 */
.L_x_199:
        /* <DEDUP_REMOVED lines=12> */
.L_x_202:
[----:B------:R-:W-:Y:S05]  /*133f0*/  BSYNC B1 ;  /* 0x0000000000017941 */ /* 0x000fea0003800000 */
.L_x_201:
        /* <DEDUP_REMOVED lines=12> */
.L_x_204:
[----:B------:R-:W-:Y:S05]  /*134c0*/  BSYNC B1 ;  /* 0x0000000000017941 */ /* 0x000fea0003800000 */
.L_x_203:
        /* <DEDUP_REMOVED lines=12> */
.L_x_206:
[----:B------:R-:W-:Y:S05]  /*13590*/  BSYNC B1 ;  /* 0x0000000000017941 */ /* 0x000fea0003800000 */
.L_x_205:
        /* <DEDUP_REMOVED lines=12> */
.L_x_208:
[----:B------:R-:W-:Y:S05]  /*13660*/  BSYNC B1 ;  /* 0x0000000000017941 */ /* 0x000fea0003800000 */
.L_x_207:
        /* <DEDUP_REMOVED lines=12> */
.L_x_210:
[----:B------:R-:W-:Y:S05]  /*13730*/  BSYNC B1 ;  /* 0x0000000000017941 */ /* 0x000fea0003800000 */
.L_x_209:
        /* <DEDUP_REMOVED lines=12> */
.L_x_212:
[----:B------:R-:W-:Y:S05]  /*13800*/  BSYNC B1 ;  /* 0x0000000000017941 */ /* 0x000fea0003800000 */
.L_x_211:
        /* <DEDUP_REMOVED lines=12> */
.L_x_214:
[----:B------:R-:W-:Y:S05]  /*138d0*/  BSYNC B1 ;  /* 0x0000000000017941 */ /* 0x000fea0003800000 */
.L_x_213:
        /* <DEDUP_REMOVED lines=12> */
.L_x_216:
[----:B------:R-:W-:Y:S05]  /*139a0*/  BSYNC B1 ;  /* 0x0000000000017941 */ /* 0x000fea0003800000 */
.L_x_215:
        /* <DEDUP_REMOVED lines=12> */
.L_x_218:
[----:B------:R-:W-:Y:S05]  /*13a70*/  BSYNC B1 ;  /* 0x0000000000017941 */ /* 0x000fea0003800000 */
.L_x_217:
        /* <DEDUP_REMOVED lines=12> */
.L_x_220:
[----:B------:R-:W-:Y:S05]  /*13b40*/  BSYNC B1 ;  /* 0x0000000000017941 */ /* 0x000fea0003800000 */
.L_x_219:
        /* <DEDUP_REMOVED lines=12> */
.L_x_222:
[----:B------:R-:W-:Y:S05]  /*13c10*/  BSYNC B1 ;  /* 0x0000000000017941 */ /* 0x000fea0003800000 */
.L_x_221:
        /* <DEDUP_REMOVED lines=12> */
.L_x_224:
[----:B------:R-:W-:Y:S05]  /*13ce0*/  BSYNC B1 ;  /* 0x0000000000017941 */ /* 0x000fea0003800000 */
.L_x_223:
        /* <DEDUP_REMOVED lines=12> */
.L_x_226:
[----:B------:R-:W-:Y:S05]  /*13db0*/  BSYNC B1 ;  /* 0x0000000000017941 */ /* 0x000fea0003800000 */
.L_x_225:
        /* <DEDUP_REMOVED lines=12> */
.L_x_228:
[----:B------:R-:W-:Y:S05]  /*13e80*/  BSYNC B1 ;  /* 0x0000000000017941 */ /* 0x000fea0003800000 */
.L_x_227:
        /* <DEDUP_REMOVED lines=12> */
.L_x_230:
[----:B------:R-:W-:Y:S05]  /*13f50*/  BSYNC B1 ;  /* 0x0000000000017941 */ /* 0x000fea0003800000 */
.L_x_229:
        /* <DEDUP_REMOVED lines=12> */
.L_x_232:
[----:B------:R-:W-:Y:S05]  /*14020*/  BSYNC B1 ;  /* 0x0000000000017941 */ /* 0x000fea0003800000 */
.L_x_231:
        /* <DEDUP_REMOVED lines=12> */
.L_x_234:
[----:B------:R-:W-:Y:S05]  /*140f0*/  BSYNC B1 ;  /* 0x0000000000017941 */ /* 0x000fea0003800000 */
.L_x_233:
        /* <DEDUP_REMOVED lines=12> */
.L_x_236:
[----:B------:R-:W-:Y:S05]  /*141c0*/  BSYNC B1 ;  /* 0x0000000000017941 */ /* 0x000fea0003800000 */
.L_x_235:
        /* <DEDUP_REMOVED lines=12> */
.L_x_238:
[----:B------:R-:W-:Y:S05]  /*14290*/  BSYNC B1 ;  /* 0x0000000000017941 */ /* 0x000fea0003800000 */
.L_x_237:
        /* <DEDUP_REMOVED lines=12> */
.L_x_240:
[----:B------:R-:W-:Y:S05]  /*14360*/  BSYNC B1 ;  /* 0x0000000000017941 */ /* 0x000fea0003800000 */
.L_x_239:
        /* <DEDUP_REMOVED lines=12> */
.L_x_242:
[----:B------:R-:W-:Y:S05]  /*14430*/  BSYNC B1 ;  /* 0x0000000000017941 */ /* 0x000fea0003800000 */
.L_x_241:
        /* <DEDUP_REMOVED lines=12> */
.L_x_244:
[----:B------:R-:W-:Y:S05]  /*14500*/  BSYNC B1 ;  /* 0x0000000000017941 */ /* 0x000fea0003800000 */
.L_x_243:
        /* <DEDUP_REMOVED lines=12> */
.L_x_246:
[----:B------:R-:W-:Y:S05]  /*145d0*/  BSYNC B1 ;  /* 0x0000000000017941 */ /* 0x000fea0003800000 */
.L_x_245:
[----:B0-----:R-:W2:Y:S01]  /*145e0*/  LDL.LU R7, [R1+0x200] ;  /* 0x0002000001077983 */ /* 0x001ea20000300800 */
[----:B-----5:R-:W-:Y:S01]  /*145f0*/  LOP3.LUT R6, R6, 0xff, RZ, 0xc0, !PT ;  /* 0x000000ff06067812 */ /* 0x020fe200078ec0ff */
[----:B------:R-:W-:Y:S01]  /*14600*/  BSSY B1, `(.L_x_247) ;  /* 0x000000b000017945 */ /* 0x000fe20003800000 */
[----:B------:R-:W-:Y:S02]  /*14610*/  ISETP.LT.OR P2, PT, R0, 0xd2, !P1 ;  /* 0x000000d20000780c */ /* 0x000fe40004f41670 */
[----:B------:R-:W-:-:S05]  /*14620*/  F2FP.F16.E4M3.UNPACK_B R6, R6 ;  /* 0x00000006ff06723e */ /* 0x000fca00020006ff */
[----:B------:R-:W-:-:S05]  /*14630*/  HADD2.F32 R6, -RZ, R6.H0_H0 ;  /* 0x20000006ff067230 */ /* 0x000fca0000004100 */
[----:B------:R-:W-:-:S04]  /*14640*/  FMUL R6, R6, UR21 ;  /* 0x0000001506067c20 */ /* 0x000fc80008400000 */
[----:B--2---:R-:W-:-:S05]  /*14650*/  FFMA R6, R7, UR20, R6 ;  /* 0x0000001407067c23 */ /* 0x004fca0008000006 */
[----:B------:R-:W-:Y:S02]  /*14660*/  F2FP.SATFINITE.E4M3.F32.PACK_AB_MERGE_C R7, RZ, R6, RZ ;  /* 0x00000006ff07723e */ /* 0x000fe400048070ff */
[----:B------:R-:W-:-:S03]  /*14670*/  PRMT R6, RZ, 0x7610, R6 ;  /* 0x00007610ff067816 */ /* 0x000fc60000000006 */
[----:B------:R0:W-:Y:S01]  /*14680*/  @!P3 STG.E.U8 desc[UR18][R24.64+0xd0], R7 ;  /* 0x0000d0071800b986 */ /* 0x0001e2000c101112 */
[----:B------:R-:W-:Y:S05]  /*14690*/  @P2 BRA `(.L_x_248) ;  /* 0x0000000000042947 */ /* 0x000fea0003800000 */
[----:B------:R2:W5:Y:S02]  /*146a0*/  LDG.E.U8 R6, desc[UR18][R4.64+0xd1] ;  /* 0x0000d11204067981 */ /* 0x000564000c1e1100 */
.L_x_248:
[----:B------:R-:W-:Y:S05]  /*146b0*/  BSYNC B1 ;  /* 0x0000000000017941 */ /* 0x000fea0003800000 */
.L_x_247:
[----:B0-----:R-:W3:Y:S01]  /*146c0*/  LDL.LU R7, [R1+0x204] ;  /* 0x0002040001077983 */ /* 0x001ee20000300800 */
[----:B-----5:R-:W-:Y:S01]  /*146d0*/  LOP3.LUT R6, R6, 0xff, RZ, 0xc0, !PT ;  /* 0x000000ff06067812 */ /* 0x020fe200078ec0ff */
[----:B------:R-:W-:Y:S01]  /*146e0*/  BSSY B1, `(.L_x_249) ;  /* 0x000000b000017945 */ /* 0x000fe20003800000 */
[----:B------:R-:W-:Y:S02]  /*146f0*/  ISETP.LT.OR P3, PT, R0, 0xd9, !P0 ;  /* 0x000000d90000780c */ /* 0x000fe40004761670 */
[----:B------:R-:W-:-:S05]  /*14700*/  F2FP.F16.E4M3.UNPACK_B R6, R6 ;  /* 0x00000006ff06723e */ /* 0x000fca00020006ff */
[----:B------:R-:W-:-:S05]  /*14710*/  HADD2.F32 R6, -RZ, R6.H0_H0 ;  /* 0x20000006ff067230 */ /* 0x000fca0000004100 */
[----:B------:R-:W-:-:S04]  /*14720*/  FMUL R6, R6, UR21 ;  /* 0x0000001506067c20 */ /* 0x000fc80008400000 */
[----:B---3--:R-:W-:-:S05]  /*14730*/  FFMA R6, R7, UR20, R6 ;  /* 0x0000001407067c23 */ /* 0x008fca0008000006 */
[----:B------:R-:W-:Y:S02]  /*14740*/  F2FP.SATFINITE.E4M3.F32.PACK_AB_MERGE_C R7, RZ, R6, RZ ;  /* 0x00000006ff07723e */ /* 0x000fe400048070ff */
[----:B------:R-:W-:-:S03]  /*14750*/  PRMT R6, RZ, 0x7610, R6 ;  /* 0x00007610ff067816 */ /* 0x000fc60000000006 */
[----:B------:R0:W-:Y:S01]  /*14760*/  @!P2 STG.E.U8 desc[UR18][R24.64+0xd1], R7 ;  /* 0x0000d1071800a986 */ /* 0x0001e2000c101112 */
[----:B------:R-:W-:Y:S05]  /*14770*/  @P3 BRA `(.L_x_250) ;  /* 0x0000000000043947 */ /* 0x000fea0003800000 */
[----:B------:R3:W5:Y:S02]  /*14780*/  LDG.E.U8 R6, desc[UR18][R30.64+0xd8] ;  /* 0x0000d8121e067981 */ /* 0x000764000c1e1100 */
.L_x_250:
[----:B------:R-:W-:Y:S05]  /*14790*/  BSYNC B1 ;  /* 0x0000000000017941 */ /* 0x000fea0003800000 */
.L_x_249:
        /* <DEDUP_REMOVED lines=13> */
.L_x_252:
[----:B------:R-:W-:Y:S05]  /*14870*/  BSYNC B1 ;  /* 0x0000000000017941 */ /* 0x000fea0003800000 */
.L_x_251:
        /* <DEDUP_REMOVED lines=13> */
.L_x_254:
[----:B------:R-:W-:Y:S05]  /*14950*/  BSYNC B1 ;  /* 0x0000000000017941 */ /* 0x000fea0003800000 */
.L_x_253:
        /* <DEDUP_REMOVED lines=13> */
.L_x_256:
[----:B------:R-:W-:Y:S05]  /*14a30*/  BSYNC B1 ;  /* 0x0000000000017941 */ /* 0x000fea0003800000 */
.L_x_255:
        /* <DEDUP_REMOVED lines=13> */
.L_x_258:
[----:B------:R-:W-:Y:S05]  /*14b10*/  BSYNC B1 ;  /* 0x0000000000017941 */ /* 0x000fea0003800000 */
.L_x_257:
        /* <DEDUP_REMOVED lines=13> */
.L_x_260:
[----:B------:R-:W-:Y:S05]  /*14bf0*/  BSYNC B1 ;  /* 0x0000000000017941 */ /* 0x000fea0003800000 */
.L_x_259:
        /* <DEDUP_REMOVED lines=13> */
.L_x_262:
[----:B------:R-:W-:Y:S05]  /*14cd0*/  BSYNC B1 ;  /* 0x0000000000017941 */ /* 0x000fea0003800000 */
.L_x_261:
        /* <DEDUP_REMOVED lines=13> */
.L_x_264:
[----:B------:R-:W-:Y:S05]  /*14db0*/  BSYNC B1 ;  /* 0x0000000000017941 */ /* 0x000fea0003800000 */
.L_x_263:
        /* <DEDUP_REMOVED lines=13> */
.L_x_266:
[----:B------:R-:W-:Y:S05]  /*14e90*/  BSYNC B1 ;  /* 0x0000000000017941 */ /* 0x000fea0003800000 */
.L_x_265:
        /* <DEDUP_REMOVED lines=13> */
.L_x_268:
[----:B------:R-:W-:Y:S05]  /*14f70*/  BSYNC B1 ;  /* 0x0000000000017941 */ /* 0x000fea0003800000 */
.L_x_267:
        /* <DEDUP_REMOVED lines=13> */
.L_x_270:
[----:B------:R-:W-:Y:S05]  /*15050*/  BSYNC B1 ;  /* 0x0000000000017941 */ /* 0x000fea0003800000 */
.L_x_269:
        /* <DEDUP_REMOVED lines=13> */
.L_x_272:
[----:B------:R-:W-:Y:S05]  /*15130*/  BSYNC B1 ;  /* 0x0000000000017941 */ /* 0x000fea0003800000 */
.L_x_271:
        /* <DEDUP_REMOVED lines=13> */
.L_x_274:
[----:B------:R-:W-:Y:S05]  /*15210*/  BSYNC B1 ;  /* 0x0000000000017941 */ /* 0x000fea0003800000 */
.L_x_273:
        /* <DEDUP_REMOVED lines=13> */
.L_x_276:
[----:B------:R-:W-:Y:S05]  /*152f0*/  BSYNC B1 ;  /* 0x0000000000017941 */ /* 0x000fea0003800000 */
.L_x_275:
        /* <DEDUP_REMOVED lines=13> */
.L_x_278:
[----:B------:R-:W-:Y:S05]  /*153d0*/  BSYNC B1 ;  /* 0x0000000000017941 */ /* 0x000fea0003800000 */
.L_x_277:
        /* <DEDUP_REMOVED lines=13> */
.L_x_280:
[----:B------:R-:W-:Y:S05]  /*154b0*/  BSYNC B1 ;  /* 0x0000000000017941 */ /* 0x000fea0003800000 */
.L_x_279:
        /* <DEDUP_REMOVED lines=13> */
.L_x_282:
[----:B------:R-:W-:Y:S05]  /*15590*/  BSYNC B1 ;  /* 0x0000000000017941 */ /* 0x000fea0003800000 */
.L_x_281:
        /* <DEDUP_REMOVED lines=13> */
.L_x_284:
[----:B------:R-:W-:Y:S05]  /*15670*/  BSYNC B1 ;  /* 0x0000000000017941 */ /* 0x000fea0003800000 */
.L_x_283:
        /* <DEDUP_REMOVED lines=13> */
.L_x_286:
[----:B------:R-:W-:Y:S05]  /*15750*/  BSYNC B1 ;  /* 0x0000000000017941 */ /* 0x000fea0003800000 */
.L_x_285:
[----:B0-----:R-:W2:Y:S01]  /*15760*/  LDL.LU R3, [R1+0x250] ;  /* 0x0002500001037983 */ /* 0x001ea20000300800 */
[----:B-----5:R-:W-:Y:S01]  /*15770*/  LOP3.LUT R6, R6, 0xff, RZ, 0xc0, !PT ;  /* 0x000000ff06067812 */ /* 0x020fe200078ec0ff */
[----:B------:R-:W-:Y:S01]  /*15780*/  BSSY B1, `(.L_x_287) ;  /* 0x000000b000017945 */ /* 0x000fe20003800000 */
[----:B------:R-:W-:Y:S02]  /*15790*/  ISETP.LT.OR P1, PT, R0, 0xfa, !P1 ;  /* 0x000000fa0000780c */ /* 0x000fe40004f21670 */
[----:B------:R-:W-:Y:S02]  /*157a0*/  F2FP.F16.E4M3.UNPACK_B R6, R6 ;  /* 0x00000006ff06723e */ /* 0x000fe400020006ff */
[----:B------:R-:W-:-:S03]  /*157b0*/  PRMT R2, RZ, 0x7610, R2 ;  /* 0x00007610ff027816 */ /* 0x000fc60000000002 */
[----:B------:R-:W-:-:S05]  /*157c0*/  HADD2.F32 R6, -RZ, R6.H0_H0 ;  /* 0x20000006ff067230 */ /* 0x000fca0000004100 */
[----:B------:R-:W-:-:S04]  /*157d0*/  FMUL R6, R6, UR21 ;  /* 0x0000001506067c20 */ /* 0x000fc80008400000 */
[----:B--2---:R-:W-:-:S05]  /*157e0*/  FFMA R6, R3, UR20, R6 ;  /* 0x0000001403067c23 */ /* 0x004fca0008000006 */
[----:B------:R-:W-:-:S05]  /*157f0*/  F2FP.SATFINITE.E4M3.F32.PACK_AB_MERGE_C R3, RZ, R6, RZ ;  /* 0x00000006ff03723e */ /* 0x000fca00048070ff */
[----:B------:R0:W-:Y:S01]  /*15800*/  @!P2 STG.E.U8 desc[UR18][R24.64+0xf8], R3 ;  /* 0x0000f8031800a986 */ /* 0x0001e2000c101112 */
[----:B------:R-:W-:Y:S05]  /*15810*/  @P1 BRA `(.L_x_288) ;  /* 0x0000000000041947 */ /* 0x000fea0003800000 */
[----:B------:R2:W5:Y:S02]  /*15820*/  LDG.E.U8 R2, desc[UR18][R4.64+0xf9] ;  /* 0x0000f91204027981 */ /* 0x000564000c1e1100 */
.L_x_288:
[----:B------:R-:W-:Y:S05]  /*15830*/  BSYNC B1 ;  /* 0x0000000000017941 */ /* 0x000fea0003800000 */
.L_x_287:
[----:B------:R-:W2:Y:S01]  /*15840*/  LDL.LU R7, [R1+0x254] ;  /* 0x0002540001077983 */ /* 0x000ea20000300800 */
[----:B-----5:R-:W-:Y:S01]  /*15850*/  LOP3.LUT R2, R2, 0xff, RZ, 0xc0, !PT ;  /* 0x000000ff02027812 */ /* 0x020fe200078ec0ff */
[----:B------:R-:W-:Y:S01]  /*15860*/  BSSY B1, `(.L_x_289) ;  /* 0x0000013000017945 */ /* 0x000fe20003800000 */
[----:B--234-:R-:W-:Y:S02]  /*15870*/  IADD3 R5, P0, R33, 0x80, RZ ;  /* 0x0000008021057810 */ /* 0x01cfe40007f1e0ff */
[----:B------:R-:W-:-:S03]  /*15880*/  F2FP.F16.E4M3.UNPACK_B R2, R2 ;  /* 0x00000002ff02723e */ /* 0x000fc600020006ff */
[----:B0-----:R-:W-:Y:S01]  /*15890*/  IMAD.X R3, RZ, RZ, R35, P0 ;  /* 0x000000ffff037224 */ /* 0x001fe200000e0623 */
[----:B------:R-:W-:Y:S01]  /*158a0*/  ISETP.GE.AND P0, PT, R32, 0x81, PT ;  /* 0x000000812000780c */ /* 0x000fe20003f06270 */
[----:B------:R-:W-:Y:S02]  /*158b0*/  HADD2.F32 R2, -RZ, R2.H0_H0 ;  /* 0x20000002ff027230 */ /* 0x000fe40000004100 */
[----:B------:R-:W-:Y:S01]  /*158c0*/  IMAD R6, R3, UR6, RZ ;  /* 0x0000000603067c24 */ /* 0x000fe2000f8e02ff */
[----:B------:R-:W-:Y:S02]  /*158d0*/  ISETP.LT.OR P3, PT, R0, 0x1, !P0 ;  /* 0x000000010000780c */ /* 0x000fe40004761670 */
[----:B------:R-:W-:Y:S01]  /*158e0*/  FMUL R4, R2, UR21 ;  /* 0x0000001502047c20 */ /* 0x000fe20008400000 */
[----:B------:R-:W-:-:S04]  /*158f0*/  IMAD.WIDE.U32 R2, R5, UR6, R36 ;  /* 0x0000000605027c25 */ /* 0x000fc8000f8e0024 */
[----:B------:R-:W-:Y:S01]  /*15900*/  IMAD R5, R5, UR7, R6 ;  /* 0x0000000705057c24 */ /* 0x000fe2000f8e0206 */
[----:B------:R-:W-:-:S04]  /*15910*/  IADD3 R2, P2, R2, UR8, RZ ;  /* 0x0000000802027c10 */ /* 0x000fc8000ff5e0ff */
[----:B------:R-:W-:Y:S01]  /*15920*/  IADD3.X R3, R3, UR9, R5, P2, !PT ;  /* 0x0000000903037c10 */ /* 0x000fe200097fe405 */
[----:B------:R-:W-:-:S05]  /*15930*/  FFMA R4, R7, UR20, R4 ;  /* 0x0000001407047c23 */ /* 0x000fca0008000004 */
[----:B------:R-:W-:Y:S02]  /*15940*/  F2FP.SATFINITE.E4M3.F32.PACK_AB_MERGE_C R7, RZ, R4, RZ ;  /* 0x00000004ff07723e */ /* 0x000fe400048070ff */
[----:B------:R-:W-:-:S03]  /*15950*/  PRMT R4, RZ, 0x7610, R4 ;  /* 0x00007610ff047816 */ /* 0x000fc60000000004 */
[----:B------:R0:W-:Y:S01]  /*15960*/  @!P1 STG.E.U8 desc[UR18][R24.64+0xf9], R7 ;  /* 0x0000f90718009986 */ /* 0x0001e2000c101112 */
[----:B------:R-:W-:Y:S05]  /*15970*/  @P3 BRA `(.L_x_290) ;  /* 0x0000000000043947 */ /* 0x000fea0003800000 */
[----:B------:R2:W5:Y:S02]  /*15980*/  LDG.E.U8 R4, desc[UR18][R2.64] ;  /* 0x0000001202047981 */ /* 0x000564000c1e1100 */
.L_x_290:
[----:B------:R-:W-:Y:S05]  /*15990*/  BSYNC B1 ;  /* 0x0000000000017941 */ /* 0x000fea0003800000 */
.L_x_289:
[----:B------:R-:W3:Y:S01]  /*159a0*/  LDL.LU R5, [R1+0x258] ;  /* 0x0002580001057983 */ /* 0x000ee20000300800 */
        /* <DEDUP_REMOVED lines=12> */
.L_x_292:
[----:B------:R-:W-:Y:S05]  /*15a70*/  BSYNC B1 ;  /* 0x0000000000017941 */ /* 0x000fea0003800000 */
.L_x_291:
[----:B---3--:R-:W3:Y:S01]  /*15a80*/  LDL.LU R5, [R1+0x25c] ;  /* 0x00025c0001057983 */ /* 0x008ee20000300800 */
[----:B-----5:R-:W-:Y:S01]  /*15a90*/  LOP3.LUT R4, R4, 0xff, RZ, 0xc0, !PT ;  /* 0x000000ff04047812 */ /* 0x020fe200078ec0ff */
[----:B------:R-:W-:Y:S01]  /*15aa0*/  BSSY B1, `(.L_x_293) ;  /* 0x0000013000017945 */ /* 0x000fe20003800000 */
[----:B------:R-:W-:Y:S02]  /*15ab0*/  IADD3 R33, P1, R33, 0x88, RZ ;  /* 0x0000008821217810 */ /* 0x000fe40007f3e0ff */
[----:B------:R-:W-:Y:S02]  /*15ac0*/  F2FP.F16.E4M3.UNPACK_B R4, R4 ;  /* 0x00000004ff04723e */ /* 0x000fe400020006ff */
[----:B------:R-:W-:Y:S01]  /*15ad0*/  PRMT R6, RZ, 0x7610, R6 ;  /* 0x00007610ff067816 */ /* 0x000fe20000000006 */
[----:B------:R-:W-:Y:S01]  /*15ae0*/  IMAD.X R34, RZ, RZ, R35, P1 ;  /* 0x000000ffff227224 */ /* 0x000fe200008e0623 */
[----:B------:R-:W-:Y:S01]  /*15af0*/  ISETP.GE.AND P1, PT, R32, 0x89, PT ;  /* 0x000000892000780c */ /* 0x000fe20003f26270 */
[----:B------:R-:W-:-:S02]  /*15b00*/  HADD2.F32 R4, -RZ, R4.H0_H0 ;  /* 0x20000004ff047230 */ /* 0x000fc40000004100 */
[----:B------:R-:W-:Y:S01]  /*15b10*/  IMAD R34, R34, UR6, RZ ;  /* 0x0000000622227c24 */ /* 0x000fe2000f8e02ff */
[----:B------:R-:W-:Y:S01]  /*15b20*/  ISETP.LT.OR P5, PT, R0, 0x1, !P1 ;  /* 0x000000010000780c */ /* 0x000fe20004fa1670 */
[----:B------:R-:W-:-:S04]  /*15b30*/  IMAD.WIDE.U32 R36, R33, UR6, R36 ;  /* 0x0000000621247c25 */ /* 0x000fc8000f8e0024 */
[----:B------:R-:W-:Y:S01]  /*15b40*/  FMUL R4, R4, UR21 ;  /* 0x0000001504047c20 */ /* 0x000fe20008400000 */
[----:B------:R-:W-:-:S03]  /*15b50*/  IMAD R33, R33, UR7, R34 ;  /* 0x0000000721217c24 */ /* 0x000fc6000f8e0222 */
[----:B---3--:R-:W-:Y:S01]  /*15b60*/  FFMA R5, R5, UR20, R4 ;  /* 0x0000001405057c23 */ /* 0x008fe20008000004 */
[----:B------:R-:W-:-:S04]  /*15b70*/  IADD3 R4, P3, R36, UR8, RZ ;  /* 0x0000000824047c10 */ /* 0x000fc8000ff7e0ff */
[----:B0-----:R-:W-:Y:S02]  /*15b80*/  F2FP.SATFINITE.E4M3.F32.PACK_AB_MERGE_C R7, RZ, R5, RZ ;  /* 0x00000005ff07723e */ /* 0x001fe400048070ff */
[----:B------:R-:W-:-:S03]  /*15b90*/  IADD3.X R5, R37, UR9, R33, P3, !PT ;  /* 0x0000000925057c10 */ /* 0x000fc60009ffe421 */
[----:B------:R0:W-:Y:S01]  /*15ba0*/  @!P2 STG.E.U8 desc[UR18][R28.64+0x1], R7 ;  /* 0x000001071c00a986 */ /* 0x0001e2000c101112 */
[----:B------:R-:W-:Y:S05]  /*15bb0*/  @P5 BRA `(.L_x_294) ;  /* 0x0000000000045947 */ /* 0x000fea0003800000 */
[----:B------:R3:W5:Y:S02]  /*15bc0*/  LDG.E.U8 R6, desc[UR18][R4.64] ;  /* 0x0000001204067981 */ /* 0x000764000c1e1100 */
.L_x_294:
[----:B------:R-:W-:Y:S05]  /*15bd0*/  BSYNC B1 ;  /* 0x0000000000017941 */ /* 0x000fea0003800000 */
.L_x_293:
        /* <DEDUP_REMOVED lines=13> */
.L_x_296:
[----:B------:R-:W-:Y:S05]  /*15cb0*/  BSYNC B1 ;  /* 0x0000000000017941 */ /* 0x000fea0003800000 */
.L_x_295:
        /* <DEDUP_REMOVED lines=13> */
.L_x_298:
[----:B------:R-:W-:Y:S05]  /*15d90*/  BSYNC B1 ;  /* 0x0000000000017941 */ /* 0x000fea0003800000 */
.L_x_297:
        /* <DEDUP_REMOVED lines=13> */
.L_x_300:
[----:B------:R-:W-:Y:S05]  /*15e70*/  BSYNC B1 ;  /* 0x0000000000017941 */ /* 0x000fea0003800000 */
.L_x_299:
        /* <DEDUP_REMOVED lines=13> */
.L_x_302:
[----:B------:R-:W-:Y:S05]  /*15f50*/  BSYNC B1 ;  /* 0x0000000000017941 */ /* 0x000fea0003800000 */
.L_x_301:
        /* <DEDUP_REMOVED lines=13> */
.L_x_304:
[----:B------:R-:W-:Y:S05]  /*16030*/  BSYNC B1 ;  /* 0x0000000000017941 */ /* 0x000fea0003800000 */
.L_x_303:
        /* <DEDUP_REMOVED lines=13> */
.L_x_306:
[----:B------:R-:W-:Y:S05]  /*16110*/  BSYNC B1 ;  /* 0x0000000000017941 */ /* 0x000fea0003800000 */
.L_x_305:
        /* <DEDUP_REMOVED lines=13> */
.L_x_308:
[----:B------:R-:W-:Y:S05]  /*161f0*/  BSYNC B1 ;  /* 0x0000000000017941 */ /* 0x000fea0003800000 */
.L_x_307:
        /* <DEDUP_REMOVED lines=13> */
.L_x_310:
[----:B------:R-:W-:Y:S05]  /*162d0*/  BSYNC B1 ;  /* 0x0000000000017941 */ /* 0x000fea0003800000 */
.L_x_309:
        /* <DEDUP_REMOVED lines=13> */
.L_x_312:
[----:B------:R-:W-:Y:S05]  /*163b0*/  BSYNC B1 ;  /* 0x0000000000017941 */ /* 0x000fea0003800000 */
.L_x_311:
        /* <DEDUP_REMOVED lines=13> */
.L_x_314:
[----:B------:R-:W-:Y:S05]  /*16490*/  BSYNC B1 ;  /* 0x0000000000017941 */ /* 0x000fea0003800000 */
.L_x_313:
        /* <DEDUP_REMOVED lines=13> */
.L_x_316:
[----:B------:R-:W-:Y:S05]  /*16570*/  BSYNC B1 ;  /* 0x0000000000017941 */ /* 0x000fea0003800000 */
.L_x_315:
        /* <DEDUP_REMOVED lines=13> */
.L_x_318:
[----:B------:R-:W-:Y:S05]  /*16650*/  BSYNC B1 ;  /* 0x0000000000017941 */ /* 0x000fea0003800000 */
.L_x_317:
        /* <DEDUP_REMOVED lines=13> */
.L_x_320:
[----:B------:R-:W-:Y:S05]  /*16730*/  BSYNC B1 ;  /* 0x0000000000017941 */ /* 0x000fea0003800000 */
.L_x_319:
        /* <DEDUP_REMOVED lines=13> */
.L_x_322:
[----:B------:R-:W-:Y:S05]  /*16810*/  BSYNC B1 ;  /* 0x0000000000017941 */ /* 0x000fea0003800000 */
.L_x_321:
        /* <DEDUP_REMOVED lines=13> */
.L_x_324:
[----:B------:R-:W-:Y:S05]  /*168f0*/  BSYNC B1 ;  /* 0x0000000000017941 */ /* 0x000fea0003800000 */
.L_x_323:
        /* <DEDUP_REMOVED lines=13> */
.L_x_326:
[----:B------:R-:W-:Y:S05]  /*169d0*/  BSYNC B1 ;  /* 0x0000000000017941 */ /* 0x000fea0003800000 */
.L_x_325:
        /* <DEDUP_REMOVED lines=13> */
.L_x_328:
[----:B------:R-:W-:Y:S05]  /*16ab0*/  BSYNC B1 ;  /* 0x0000000000017941 */ /* 0x000fea0003800000 */
.L_x_327:
        /* <DEDUP_REMOVED lines=13> */
.L_x_330:
[----:B------:R-:W-:Y:S05]  /*16b90*/  BSYNC B1 ;  /* 0x0000000000017941 */ /* 0x000fea0003800000 */
.L_x_329:
        /* <DEDUP_REMOVED lines=13> */
.L_x_332:
[----:B------:R-:W-:Y:S05]  /*16c70*/  BSYNC B1 ;  /* 0x0000000000017941 */ /* 0x000fea0003800000 */
.L_x_331:
        /* <DEDUP_REMOVED lines=13> */
.L_x_334:
[----:B------:R-:W-:Y:S05]  /*16d50*/  BSYNC B1 ;  /* 0x0000000000017941 */ /* 0x000fea0003800000 */
.L_x_333:
        /* <DEDUP_REMOVED lines=13> */
.L_x_336:
[----:B------:R-:W-:Y:S05]  /*16e30*/  BSYNC B1 ;  /* 0x0000000000017941 */ /* 0x000fea0003800000 */
.L_x_335:
        /* <DEDUP_REMOVED lines=13> */
.L_x_338:
[----:B------:R-:W-:Y:S05]  /*16f10*/  BSYNC B1 ;  /* 0x0000000000017941 */ /* 0x000fea0003800000 */
.L_x_337:
        /* <DEDUP_REMOVED lines=13> */
.L_x_340:
[----:B------:R-:W-:Y:S05]  /*16ff0*/  BSYNC B1 ;  /* 0x0000000000017941 */ /* 0x000fea0003800000 */
.L_x_339:
        /* <DEDUP_REMOVED lines=13> */
.L_x_342:
[----:B------:R-:W-:Y:S05]  /*170d0*/  BSYNC B1 ;  /* 0x0000000000017941 */ /* 0x000fea0003800000 */
.L_x_341:
        /* <DEDUP_REMOVED lines=13> */
.L_x_344:
[----:B------:R-:W-:Y:S05]  /*171b0*/  BSYNC B1 ;  /* 0x0000000000017941 */ /* 0x000fea0003800000 */
.L_x_343:
        /* <DEDUP_REMOVED lines=13> */
.L_x_346:
[----:B------:R-:W-:Y:S05]  /*17290*/  BSYNC B1 ;  /* 0x0000000000017941 */ /* 0x000fea0003800000 */
.L_x_345:
        /* <DEDUP_REMOVED lines=13> */
.L_x_348:
[----:B------:R-:W-:Y:S05]  /*17370*/  BSYNC B1 ;  /* 0x0000000000017941 */ /* 0x000fea0003800000 */
.L_x_347:
        /* <DEDUP_REMOVED lines=13> */
.L_x_350:
[----:B------:R-:W-:Y:S05]  /*17450*/  BSYNC B1 ;  /* 0x0000000000017941 */ /* 0x000fea0003800000 */
.L_x_349:
        /* <DEDUP_REMOVED lines=13> */
.L_x_352:
[----:B------:R-:W-:Y:S05]  /*17530*/  BSYNC B1 ;  /* 0x0000000000017941 */ /* 0x000fea0003800000 */
.L_x_351:
        /* <DEDUP_REMOVED lines=13> */
.L_x_354:
[----:B------:R-:W-:Y:S05]  /*17610*/  BSYNC B1 ;  /* 0x0000000000017941 */ /* 0x000fea0003800000 */
.L_x_353:
        /* <DEDUP_REMOVED lines=13> */
.L_x_356:
[----:B------:R-:W-:Y:S05]  /*176f0*/  BSYNC B1 ;  /* 0x0000000000017941 */ /* 0x000fea0003800000 */
.L_x_355:
        /* <DEDUP_REMOVED lines=13> */
.L_x_358:
[----:B------:R-:W-:Y:S05]  /*177d0*/  BSYNC B1 ;  /* 0x0000000000017941 */ /* 0x000fea0003800000 */
.L_x_357:
        /* <DEDUP_REMOVED lines=13> */
.L_x_360:
[----:B------:R-:W-:Y:S05]  /*178b0*/  BSYNC B1 ;  /* 0x0000000000017941 */ /* 0x000fea0003800000 */
.L_x_359:
        /* <DEDUP_REMOVED lines=13> */
.L_x_362:
[----:B------:R-:W-:Y:S05]  /*17990*/  BSYNC B1 ;  /* 0x0000000000017941 */ /* 0x000fea0003800000 */
.L_x_361:
        /* <DEDUP_REMOVED lines=13> */
.L_x_364:
[----:B------:R-:W-:Y:S05]  /*17a70*/  BSYNC B1 ;  /* 0x0000000000017941 */ /* 0x000fea0003800000 */
.L_x_363:
        /* <DEDUP_REMOVED lines=13> */
.L_x_366:
[----:B------:R-:W-:Y:S05]  /*17b50*/  BSYNC B1 ;  /* 0x0000000000017941 */ /* 0x000fea0003800000 */
.L_x_365:
        /* <DEDUP_REMOVED lines=13> */
.L_x_368:
[----:B------:R-:W-:Y:S05]  /*17c30*/  BSYNC B1 ;  /* 0x0000000000017941 */ /* 0x000fea0003800000 */
.L_x_367:
        /* <DEDUP_REMOVED lines=13> */
.L_x_370:
[----:B------:R-:W-:Y:S05]  /*17d10*/  BSYNC B1 ;  /* 0x0000000000017941 */ /* 0x000fea0003800000 */
.L_x_369:
        /* <DEDUP_REMOVED lines=13> */
.L_x_372:
[----:B------:R-:W-:Y:S05]  /*17df0*/  BSYNC B1 ;  /* 0x0000000000017941 */ /* 0x000fea0003800000 */
.L_x_371:
        /* <DEDUP_REMOVED lines=13> */
.L_x_374:
[----:B------:R-:W-:Y:S05]  /*17ed0*/  BSYNC B1 ;  /* 0x0000000000017941 */ /* 0x000fea0003800000 */
.L_x_373:
        /* <DEDUP_REMOVED lines=13> */
.L_x_376:
[----:B------:R-:W-:Y:S05]  /*17fb0*/  BSYNC B1 ;  /* 0x0000000000017941 */ /* 0x000fea0003800000 */
.L_x_375:
        /* <DEDUP_REMOVED lines=13> */
.L_x_378:
[----:B------:R-:W-:Y:S05]  /*18090*/  BSYNC B1 ;  /* 0x0000000000017941 */ /* 0x000fea0003800000 */
.L_x_377:
        /* <DEDUP_REMOVED lines=13> */
.L_x_380:
[----:B------:R-:W-:Y:S05]  /*18170*/  BSYNC B1 ;  /* 0x0000000000017941 */ /* 0x000fea0003800000 */
.L_x_379:
        /* <DEDUP_REMOVED lines=13> */
.L_x_382:
[----:B------:R-:W-:Y:S05]  /*18250*/  BSYNC B1 ;  /* 0x0000000000017941 */ /* 0x000fea0003800000 */
.L_x_381:
        /* <DEDUP_REMOVED lines=13> */
.L_x_384:
[----:B------:R-:W-:Y:S05]  /*18330*/  BSYNC B1 ;  /* 0x0000000000017941 */ /* 0x000fea0003800000 */
.L_x_383:
        /* <DEDUP_REMOVED lines=13> */
.L_x_386:
[----:B------:R-:W-:Y:S05]  /*18410*/  BSYNC B1 ;  /* 0x0000000000017941 */ /* 0x000fea0003800000 */
.L_x_385:
        /* <DEDUP_REMOVED lines=13> */
.L_x_388:
[----:B------:R-:W-:Y:S05]  /*184f0*/  BSYNC B1 ;  /* 0x0000000000017941 */ /* 0x000fea0003800000 */
.L_x_387:
        /* <DEDUP_REMOVED lines=13> */
.L_x_390:
[----:B------:R-:W-:Y:S05]  /*185d0*/  BSYNC B1 ;  /* 0x0000000000017941 */ /* 0x000fea0003800000 */
.L_x_389:
        /* <DEDUP_REMOVED lines=13> */
.L_x_392:
[----:B------:R-:W-:Y:S05]  /*186b0*/  BSYNC B1 ;  /* 0x0000000000017941 */ /* 0x000fea0003800000 */
.L_x_391:
        /* <DEDUP_REMOVED lines=13> */
.L_x_394:
[----:B------:R-:W-:Y:S05]  /*18790*/  BSYNC B1 ;  /* 0x0000000000017941 */ /* 0x000fea0003800000 */
.L_x_393:
        /* <DEDUP_REMOVED lines=13> */
.L_x_396:
[----:B------:R-:W-:Y:S05]  /*18870*/  BSYNC B1 ;  /* 0x0000000000017941 */ /* 0x000fea0003800000 */
.L_x_395:
        /* <DEDUP_REMOVED lines=13> */
.L_x_398:
[----:B------:R-:W-:Y:S05]  /*18950*/  BSYNC B1 ;  /* 0x0000000000017941 */ /* 0x000fea0003800000 */
.L_x_397:
        /* <DEDUP_REMOVED lines=13> */
.L_x_400:
[----:B------:R-:W-:Y:S05]  /*18a30*/  BSYNC B1 ;  /* 0x0000000000017941 */ /* 0x000fea0003800000 */
.L_x_399:
        /* <DEDUP_REMOVED lines=13> */
.L_x_402:
[----:B------:R-:W-:Y:S05]  /*18b10*/  BSYNC B1 ;  /* 0x0000000000017941 */ /* 0x000fea0003800000 */
.L_x_401:
        /* <DEDUP_REMOVED lines=13> */
.L_x_404:
[----:B------:R-:W-:Y:S05]  /*18bf0*/  BSYNC B1 ;  /* 0x0000000000017941 */ /* 0x000fea0003800000 */
.L_x_403:
        /* <DEDUP_REMOVED lines=13> */
.L_x_406:
[----:B------:R-:W-:Y:S05]  /*18cd0*/  BSYNC B1 ;  /* 0x0000000000017941 */ /* 0x000fea0003800000 */
.L_x_405:
        /* <DEDUP_REMOVED lines=13> */
.L_x_408:
[----:B------:R-:W-:Y:S05]  /*18db0*/  BSYNC B1 ;  /* 0x0000000000017941 */ /* 0x000fea0003800000 */
.L_x_407:
        /* <DEDUP_REMOVED lines=13> */
.L_x_410:
[----:B------:R-:W-:Y:S05]  /*18e90*/  BSYNC B1 ;  /* 0x0000000000017941 */ /* 0x000fea0003800000 */
.L_x_409:
        /* <DEDUP_REMOVED lines=13> */
.L_x_412:
[----:B------:R-:W-:Y:S05]  /*18f70*/  BSYNC B1 ;  /* 0x0000000000017941 */ /* 0x000fea0003800000 */
.L_x_411:
        /* <DEDUP_REMOVED lines=13> */
.L_x_414:
[----:B------:R-:W-:Y:S05]  /*19050*/  BSYNC B1 ;  /* 0x0000000000017941 */ /* 0x000fea0003800000 */
.L_x_413:
        /* <DEDUP_REMOVED lines=13> */
.L_x_416:
[----:B------:R-:W-:Y:S05]  /*19130*/  BSYNC B1 ;  /* 0x0000000000017941 */ /* 0x000fea0003800000 */
.L_x_415:
        /* <DEDUP_REMOVED lines=13> */
.L_x_418:
[----:B------:R-:W-:Y:S05]  /*19210*/  BSYNC B1 ;  /* 0x0000000000017941 */ /* 0x000fea0003800000 */
.L_x_417:
        /* <DEDUP_REMOVED lines=13> */
.L_x_420:
[----:B------:R-:W-:Y:S05]  /*192f0*/  BSYNC B1 ;  /* 0x0000000000017941 */ /* 0x000fea0003800000 */
.L_x_419:
        /* <DEDUP_REMOVED lines=13> */
.L_x_422:
[----:B------:R-:W-:Y:S05]  /*193d0*/  BSYNC B1 ;  /* 0x0000000000017941 */ /* 0x000fea0003800000 */
.L_x_421:
        /* <DEDUP_REMOVED lines=13> */
.L_x_424:
[----:B------:R-:W-:Y:S05]  /*194b0*/  BSYNC B1 ;  /* 0x0000000000017941 */ /* 0x000fea0003800000 */
.L_x_423:
        /* <DEDUP_REMOVED lines=13> */
.L_x_426:
[----:B------:R-:W-:Y:S05]  /*19590*/  BSYNC B1 ;  /* 0x0000000000017941 */ /* 0x000fea0003800000 */
.L_x_425:
        /* <DEDUP_REMOVED lines=13> */
.L_x_428:
[----:B------:R-:W-:Y:S05]  /*19670*/  BSYNC B1 ;  /* 0x0000000000017941 */ /* 0x000fea0003800000 */
.L_x_427:
        /* <DEDUP_REMOVED lines=13> */
.L_x_430:
[----:B------:R-:W-:Y:S05]  /*19750*/  BSYNC B1 ;  /* 0x0000000000017941 */ /* 0x000fea0003800000 */
.L_x_429:
        /* <DEDUP_REMOVED lines=13> */
.L_x_432:
[----:B------:R-:W-:Y:S05]  /*19830*/  BSYNC B1 ;  /* 0x0000000000017941 */ /* 0x000fea0003800000 */
.L_x_431:
        /* <DEDUP_REMOVED lines=13> */
.L_x_434:
[----:B------:R-:W-:Y:S05]  /*19910*/  BSYNC B1 ;  /* 0x0000000000017941 */ /* 0x000fea0003800000 */
.L_x_433:
        /* <DEDUP_REMOVED lines=13> */
.L_x_436:
[----:B------:R-:W-:Y:S05]  /*199f0*/  BSYNC B1 ;  /* 0x0000000000017941 */ /* 0x000fea0003800000 */
.L_x_435:
        /* <DEDUP_REMOVED lines=13> */
.L_x_438:
[----:B------:R-:W-:Y:S05]  /*19ad0*/  BSYNC B1 ;  /* 0x0000000000017941 */ /* 0x000fea0003800000 */
.L_x_437:
        /* <DEDUP_REMOVED lines=13> */
.L_x_440:
[----:B------:R-:W-:Y:S05]  /*19bb0*/  BSYNC B1 ;  /* 0x0000000000017941 */ /* 0x000fea0003800000 */
.L_x_439:
        /* <DEDUP_REMOVED lines=13> */
.L_x_442:
[----:B------:R-:W-:Y:S05]  /*19c90*/  BSYNC B1 ;  /* 0x0000000000017941 */ /* 0x000fea0003800000 */
.L_x_441:
        /* <DEDUP_REMOVED lines=13> */
.L_x_444:
[----:B------:R-:W-:Y:S05]  /*19d70*/  BSYNC B1 ;  /* 0x0000000000017941 */ /* 0x000fea0003800000 */
.L_x_443:
        /* <DEDUP_REMOVED lines=13> */
.L_x_446:
[----:B------:R-:W-:Y:S05]  /*19e50*/  BSYNC B1 ;  /* 0x0000000000017941 */ /* 0x000fea0003800000 */
.L_x_445:
        /* <DEDUP_REMOVED lines=13> */
.L_x_448:
[----:B------:R-:W-:Y:S05]  /*19f30*/  BSYNC B1 ;  /* 0x0000000000017941 */ /* 0x000fea0003800000 */
.L_x_447:
        /* <DEDUP_REMOVED lines=13> */
.L_x_450:
[----:B------:R-:W-:Y:S05]  /*1a010*/  BSYNC B1 ;  /* 0x0000000000017941 */ /* 0x000fea0003800000 */
.L_x_449:
        /* <DEDUP_REMOVED lines=13> */
.L_x_452:
[----:B------:R-:W-:Y:S05]  /*1a0f0*/  BSYNC B1 ;  /* 0x0000000000017941 */ /* 0x000fea0003800000 */
.L_x_451:
        /* <DEDUP_REMOVED lines=13> */
.L_x_454:
[----:B------:R-:W-:Y:S05]  /*1a1d0*/  BSYNC B1 ;  /* 0x0000000000017941 */ /* 0x000fea0003800000 */
.L_x_453:
        /* <DEDUP_REMOVED lines=13> */
.L_x_456:
[----:B------:R-:W-:Y:S05]  /*1a2b0*/  BSYNC B1 ;  /* 0x0000000000017941 */ /* 0x000fea0003800000 */
.L_x_455:
        /* <DEDUP_REMOVED lines=13> */
.L_x_458:
[----:B------:R-:W-:Y:S05]  /*1a390*/  BSYNC B1 ;  /* 0x0000000000017941 */ /* 0x000fea0003800000 */
.L_x_457:
        /* <DEDUP_REMOVED lines=13> */
.L_x_460:
[----:B------:R-:W-:Y:S05]  /*1a470*/  BSYNC B1 ;  /* 0x0000000000017941 */ /* 0x000fea0003800000 */
.L_x_459:
        /* <DEDUP_REMOVED lines=13> */
.L_x_462:
[----:B------:R-:W-:Y:S05]  /*1a550*/  BSYNC B1 ;  /* 0x0000000000017941 */ /* 0x000fea0003800000 */
.L_x_461:
        /* <DEDUP_REMOVED lines=13> */
.L_x_464:
[----:B------:R-:W-:Y:S05]  /*1a630*/  BSYNC B1 ;  /* 0x0000000000017941 */ /* 0x000fea0003800000 */
.L_x_463:
        /* <DEDUP_REMOVED lines=13> */
.L_x_466:
[----:B------:R-:W-:Y:S05]  /*1a710*/  BSYNC B1 ;  /* 0x0000000000017941 */ /* 0x000fea0003800000 */
.L_x_465:
        /* <DEDUP_REMOVED lines=13> */
.L_x_468:
[----:B------:R-:W-:Y:S05]  /*1a7f0*/  BSYNC B1 ;  /* 0x0000000000017941 */ /* 0x000fea0003800000 */
.L_x_467:
        /* <DEDUP_REMOVED lines=13> */
.L_x_470:
[----:B------:R-:W-:Y:S05]  /*1a8d0*/  BSYNC B1 ;  /* 0x0000000000017941 */ /* 0x000fea0003800000 */
.L_x_469:
        /* <DEDUP_REMOVED lines=13> */
.L_x_472:
[----:B------:R-:W-:Y:S05]  /*1a9b0*/  BSYNC B1 ;  /* 0x0000000000017941 */ /* 0x000fea0003800000 */
.L_x_471:
        /* <DEDUP_REMOVED lines=13> */
.L_x_474:
[----:B------:R-:W-:Y:S05]  /*1aa90*/  BSYNC B1 ;  /* 0x0000000000017941 */ /* 0x000fea0003800000 */
.L_x_473:
        /* <DEDUP_REMOVED lines=13> */
.L_x_476:
[----:B------:R-:W-:Y:S05]  /*1ab70*/  BSYNC B1 ;  /* 0x0000000000017941 */ /* 0x000fea0003800000 */
.L_x_475:
        /* <DEDUP_REMOVED lines=13> */
.L_x_478:
[----:B------:R-:W-:Y:S05]  /*1ac50*/  BSYNC B1 ;  /* 0x0000000000017941 */ /* 0x000fea0003800000 */
.L_x_477:
        /* <DEDUP_REMOVED lines=13> */
.L_x_480:
[----:B------:R-:W-:Y:S05]  /*1ad30*/  BSYNC B1 ;  /* 0x0000000000017941 */ /* 0x000fea0003800000 */
.L_x_479:
        /* <DEDUP_REMOVED lines=13> */
.L_x_482:
[----:B------:R-:W-:Y:S05]  /*1ae10*/  BSYNC B1 ;  /* 0x0000000000017941 */ /* 0x000fea0003800000 */
.L_x_481:
        /* <DEDUP_REMOVED lines=13> */
.L_x_484:
[----:B------:R-:W-:Y:S05]  /*1aef0*/  BSYNC B1 ;  /* 0x0000000000017941 */ /* 0x000fea0003800000 */
.L_x_483:
        /* <DEDUP_REMOVED lines=13> */
.L_x_486:
[----:B------:R-:W-:Y:S05]  /*1afd0*/  BSYNC B1 ;  /* 0x0000000000017941 */ /* 0x000fea0003800000 */
.L_x_485:
        /* <DEDUP_REMOVED lines=13> */
.L_x_488:
[----:B------:R-:W-:Y:S05]  /*1b0b0*/  BSYNC B1 ;  /* 0x0000000000017941 */ /* 0x000fea0003800000 */
.L_x_487:
        /* <DEDUP_REMOVED lines=13> */
.L_x_490:
[----:B------:R-:W-:Y:S05]  /*1b190*/  BSYNC B1 ;  /* 0x0000000000017941 */ /* 0x000fea0003800000 */
.L_x_489:
        /* <DEDUP_REMOVED lines=13> */
.L_x_492:
[----:B------:R-:W-:Y:S05]  /*1b270*/  BSYNC B1 ;  /* 0x0000000000017941 */ /* 0x000fea0003800000 */
.L_x_491:
        /* <DEDUP_REMOVED lines=13> */
.L_x_494:
[----:B------:R-:W-:Y:S05]  /*1b350*/  BSYNC B1 ;  /* 0x0000000000017941 */ /* 0x000fea0003800000 */
.L_x_493:
        /* <DEDUP_REMOVED lines=13> */
.L_x_496:
[----:B------:R-:W-:Y:S05]  /*1b430*/  BSYNC B1 ;  /* 0x0000000000017941 */ /* 0x000fea0003800000 */
.L_x_495:
        /* <DEDUP_REMOVED lines=13> */
.L_x_498:
[----:B------:R-:W-:Y:S05]  /*1b510*/  BSYNC B1 ;  /* 0x0000000000017941 */ /* 0x000fea0003800000 */
.L_x_497:
        /* <DEDUP_REMOVED lines=13> */
.L_x_500:
[----:B------:R-:W-:Y:S05]  /*1b5f0*/  BSYNC B1 ;  /* 0x0000000000017941 */ /* 0x000fea0003800000 */
.L_x_499:
        /* <DEDUP_REMOVED lines=13> */
.L_x_502:
[----:B------:R-:W-:Y:S05]  /*1b6d0*/  BSYNC B1 ;  /* 0x0000000000017941 */ /* 0x000fea0003800000 */
.L_x_501:
        /* <DEDUP_REMOVED lines=13> */
.L_x_504:
[----:B------:R-:W-:Y:S05]  /*1b7b0*/  BSYNC B1 ;  /* 0x0000000000017941 */ /* 0x000fea0003800000 */
.L_x_503:
        /* <DEDUP_REMOVED lines=13> */
.L_x_506:
[----:B------:R-:W-:Y:S05]  /*1b890*/  BSYNC B1 ;  /* 0x0000000000017941 */ /* 0x000fea0003800000 */
.L_x_505:
        /* <DEDUP_REMOVED lines=13> */
.L_x_508:
[----:B------:R-:W-:Y:S05]  /*1b970*/  BSYNC B1 ;  /* 0x0000000000017941 */ /* 0x000fea0003800000 */
.L_x_507:
        /* <DEDUP_REMOVED lines=13> */
.L_x_510:
[----:B------:R-:W-:Y:S05]  /*1ba50*/  BSYNC B1 ;  /* 0x0000000000017941 */ /* 0x000fea0003800000 */
.L_x_509:
        /* <DEDUP_REMOVED lines=13> */
.L_x_512:
[----:B------:R-:W-:Y:S05]  /*1bb30*/  BSYNC B1 ;  /* 0x0000000000017941 */ /* 0x000fea0003800000 */
.L_x_511:
        /* <DEDUP_REMOVED lines=13> */
.L_x_514:
[----:B------:R-:W-:Y:S05]  /*1bc10*/  BSYNC B1 ;  /* 0x0000000000017941 */ /* 0x000fea0003800000 */
.L_x_513:
        /* <DEDUP_REMOVED lines=13> */
.L_x_516:
[----:B------:R-:W-:Y:S05]  /*1bcf0*/  BSYNC B1 ;  /* 0x0000000000017941 */ /* 0x000fea0003800000 */
.L_x_515:
        /* <DEDUP_REMOVED lines=13> */
.L_x_518:
[----:B------:R-:W-:Y:S05]  /*1bdd0*/  BSYNC B1 ;  /* 0x0000000000017941 */ /* 0x000fea0003800000 */
.L_x_517:
        /* <DEDUP_REMOVED lines=13> */
.L_x_520:
[----:B------:R-:W-:Y:S05]  /*1beb0*/  BSYNC B1 ;  /* 0x0000000000017941 */ /* 0x000fea0003800000 */
.L_x_519:
        /* <DEDUP_REMOVED lines=13> */
.L_x_522:
[----:B------:R-:W-:Y:S05]  /*1bf90*/  BSYNC B1 ;  /* 0x0000000000017941 */ /* 0x000fea0003800000 */
.L_x_521:
        /* <DEDUP_REMOVED lines=13> */
.L_x_524:
[----:B------:R-:W-:Y:S05]  /*1c070*/  BSYNC B1 ;  /* 0x0000000000017941 */ /* 0x000fea0003800000 */
.L_x_523:
        /* <DEDUP_REMOVED lines=13> */
.L_x_526:
[----:B------:R-:W-:Y:S05]  /*1c150*/  BSYNC B1 ;  /* 0x0000000000017941 */ /* 0x000fea0003800000 */
.L_x_525:
        /* <DEDUP_REMOVED lines=13> */
.L_x_528:
[----:B------:R-:W-:Y:S05]  /*1c230*/  BSYNC B1 ;  /* 0x0000000000017941 */ /* 0x000fea0003800000 */
.L_x_527:
        /* <DEDUP_REMOVED lines=13> */
.L_x_530:
[----:B------:R-:W-:Y:S05]  /*1c310*/  BSYNC B1 ;  /* 0x0000000000017941 */ /* 0x000fea0003800000 */
.L_x_529:
        /* <DEDUP_REMOVED lines=13> */
.L_x_532:
[----:B------:R-:W-:Y:S05]  /*1c3f0*/  BSYNC B1 ;  /* 0x0000000000017941 */ /* 0x000fea0003800000 */
.L_x_531:
        /* <DEDUP_REMOVED lines=13> */
.L_x_534:
[----:B------:R-:W-:Y:S05]  /*1c4d0*/  BSYNC B1 ;  /* 0x0000000000017941 */ /* 0x000fea0003800000 */
.L_x_533:
        /* <DEDUP_REMOVED lines=13> */
.L_x_536:
[----:B------:R-:W-:Y:S05]  /*1c5b0*/  BSYNC B1 ;  /* 0x0000000000017941 */ /* 0x000fea0003800000 */
.L_x_535:
        /* <DEDUP_REMOVED lines=13> */
.L_x_538:
[----:B------:R-:W-:Y:S05]  /*1c690*/  BSYNC B1 ;  /* 0x0000000000017941 */ /* 0x000fea0003800000 */
.L_x_537:
        /* <DEDUP_REMOVED lines=13> */
.L_x_540:
[----:B------:R-:W-:Y:S05]  /*1c770*/  BSYNC B1 ;  /* 0x0000000000017941 */ /* 0x000fea0003800000 */
.L_x_539:
[----:B--234-:R-:W2:Y:S01]  /*1c780*/  LDL.LU R3, [R1+0x44c] ;  /* 0x00044c0001037983 */ /* 0x01cea20000300800 */
        /* <DEDUP_REMOVED lines=12> */
.L_x_542:
[----:B------:R-:W-:Y:S05]  /*1c850*/  BSYNC B1 ;  /* 0x0000000000017941 */ /* 0x000fea0003800000 */
.L_x_541:
[----:B--2---:R-:W2:Y:S01]  /*1c860*/  LDL.LU R3, [R1+0x450] ;  /* 0x0004500001037983 */ /* 0x004ea20000300800 */
        /* <DEDUP_REMOVED lines=12> */
.L_x_544:
[----:B------:R-:W-:Y:S05]  /*1c930*/  BSYNC B1 ;  /* 0x0000000000017941 */ /* 0x000fea0003800000 */
.L_x_543:
[----:B------:R-:W-:Y:S05]  /*1c940*/  @P1 BRA `(.L_x_545) ;  /* 0x00000048008c1947 */ /* 0x000fea0003800000 */
[----:B------:R-:W2:Y:S01]  /*1c950*/  LDL.LU R2, [R1+0x454] ;  /* 0x0004540001027983 */ /* 0x000ea20000300800 */
[----:B-----5:R-:W-:-:S04]  /*1c960*/  LOP3.LUT R0, R0, 0xff, RZ, 0xc0, !PT ;  /* 0x000000ff00007812 */ /* 0x020fc800078ec0ff */
[----:B------:R-:W-:-:S05]  /*1c970*/  F2FP.F16.E4M3.UNPACK_B R0, R0 ;  /* 0x00000000ff00723e */ /* 0x000fca00020006ff */
[----:B------:R-:W-:-:S05]  /*1c980*/  HADD2.F32 R0, -RZ, R0.H0_H0 ;  /* 0x20000000ff007230 */ /* 0x000fca0000004100 */
[----:B------:R-:W-:-:S04]  /*1c990*/  FMUL R0, R0, UR21 ;  /* 0x0000001500007c20 */ /* 0x000fc80008400000 */
[----:B--2---:R-:W-:-:S05]  /*1c9a0*/  FFMA R0, R2, UR20, R0 ;  /* 0x0000001402007c23 */ /* 0x004fca0008000000 */
[----:B------:R-:W-:-:S05]  /*1c9b0*/  F2FP.SATFINITE.E4M3.F32.PACK_AB_MERGE_C R3, RZ, R0, RZ ;  /* 0x00000000ff03723e */ /* 0x000fca00048070ff */
[----:B------:R2:W-:Y:S01]  /*1c9c0*/  STG.E.U8 desc[UR18][R26.64+0xf9], R3 ;  /* 0x0000f9031a007986 */ /* 0x0005e2000c101112 */
[----:B------:R-:W-:Y:S05]  /*1c9d0*/  BRA `(.L_x_545) ;  /* 0x0000004800687947 */ /* 0x000fea0003800000 */
.L_x_32:
[----:B------:R-:W-:Y:S01]  /*1c9e0*/  ISETP.GE.AND P3, PT, R32, 0x1, PT ;  /* 0x000000012000780c */ /* 0x000fe20003f66270 */
[----:B------:R-:W-:Y:S01]  /*1c9f0*/  FMUL R4, R4, UR20 ;  /* 0x0000001404047c20 */ /* 0x000fe20008400000 */
[----:B------:R-:W4:Y:S02]  /*1ca00*/  LDL.LU R35, [R1+0x200] ;  /* 0x0002000001237983 */ /* 0x000f240000300800 */
[----:B------:R-:W-:Y:S02]  /*1ca10*/  ISETP.LT.OR P0, PT, R0, 0x1, !P3 ;  /* 0x000000010000780c */ /* 0x000fe40005f01670 */
[----:B------:R-:W-:Y:S01]  /*1ca20*/  F2FP.SATFINITE.E4M3.F32.PACK_AB_MERGE_C R4, RZ, R4, RZ ;  /* 0x00000004ff04723e */ /* 0x000fe200048070ff */
[----:B------:R-:W-:Y:S01]  /*1ca30*/  FMUL R5, R5, UR20 ;  /* 0x0000001405057c20 */ /* 0x000fe20008400000 */
[----:B------:R-:W-:Y:S01]  /*1ca40*/  ISETP.GE.AND P2, PT, R32, 0x9, PT ;  /* 0x000000092000780c */ /* 0x000fe20003f46270 */
[----:B------:R-:W-:Y:S01]  /*1ca50*/  FMUL R6, R6, UR20 ;  /* 0x0000001406067c20 */ /* 0x000fe20008400000 */
[----:B------:R-:W-:Y:S01]  /*1ca60*/  FMUL R7, R7, UR20 ;  /* 0x0000001407077c20 */ /* 0x000fe20008400000 */
[----:B------:R-:W-:Y:S01]  /*1ca70*/  ISETP.LT.OR P1, PT, R0, 0x9, !P3 ;  /* 0x000000090000780c */ /* 0x000fe20005f21670 */
[----:B------:R-:W-:Y:S01]  /*1ca80*/  FMUL R8, R8, UR20 ;  /* 0x0000001408087c20 */ /* 0x000fe20008400000 */
[----:B------:R-:W-:Y:S01]  /*1ca90*/  FMUL R9, R9, UR20 ;  /* 0x0000001409097c20 */ /* 0x000fe20008400000 */
[----:B------:R-:W-:Y:S01]  /*1caa0*/  FMUL R10, R10, UR20 ;  /* 0x000000140a0a7c20 */ /* 0x000fe20008400000 */
[----:B------:R-:W-:Y:S01]  /*1cab0*/  FMUL R11, R11, UR20 ;  /* 0x000000140b0b7c20 */ /* 0x000fe20008400000 */
[----:B------:R-:W-:Y:S01]  /*1cac0*/  FMUL R12, R12, UR20 ;  /* 0x000000140c0c7c20 */ /* 0x000fe20008400000 */
[----:B------:R-:W-:Y:S01]  /*1cad0*/  @!P0 STG.E.U8 desc[UR18][R2.64], R4 ;  /* 0x0000000402008986 */ /* 0x000fe2000c101112 */
[----:B------:R-:W-:-:S02]  /*1cae0*/  ISETP.LT.OR P0, PT, R0, 0x2, !P3 ;  /* 0x000000020000780c */ /* 0x000fc40005f01670 */
[----:B------:R-:W-:Y:S01]  /*1caf0*/  F2FP.SATFINITE.E4M3.F32.PACK_AB_MERGE_C R5, RZ, R5, RZ ;  /* 0x00000005ff05723e */ /* 0x000fe200048070ff */
[----:B------:R-:W-:Y:S01]  /*1cb00*/  FMUL R13, R13, UR20 ;  /* 0x000000140d0d7c20 */ /* 0x000fe20008400000 */
[----:B------:R-:W-:Y:S01]  /*1cb10*/  F2FP.SATFINITE.E4M3.F32.PACK_AB_MERGE_C R6, RZ, R6, RZ ;  /* 0x00000006ff06723e */ /* 0x000fe200048070ff */
[----:B------:R-:W-:Y:S01]  /*1cb20*/  FMUL R14, R14, UR20 ;  /* 0x000000140e0e7c20 */ /* 0x000fe20008400000 */
[----:B------:R-:W-:Y:S01]  /*1cb30*/  FMUL R15, R15, UR20 ;  /* 0x000000140f0f7c20 */ /* 0x000fe20008400000 */
[----:B------:R-:W-:Y:S01]  /*1cb40*/  FMUL R16, R16, UR20 ;  /* 0x0000001410107c20 */ /* 0x000fe20008400000 */
[----:B------:R-:W-:Y:S01]  /*1cb50*/  FMUL R17, R17, UR20 ;  /* 0x0000001411117c20 */ /* 0x000fe20008400000 */
[----:B------:R-:W-:Y:S01]  /*1cb60*/  FMUL R18, R18, UR20 ;  /* 0x0000001412127c20 */ /* 0x000fe20008400000 */
[----:B------:R-:W-:Y:S01]  /*1cb70*/  FMUL R19, R19, UR20 ;  /* 0x0000001413137c20 */ /* 0x000fe20008400000 */
[----:B------:R-:W-:Y:S01]  /*1cb80*/  FMUL R20, R20, UR20 ;  /* 0x0000001414147c20 */ /* 0x000fe20008400000 */
[----:B------:R-:W-:Y:S01]  /*1cb90*/  FMUL R21, R21, UR20 ;  /* 0x0000001415157c20 */ /* 0x000fe20008400000 */
[----:B------:R0:W-:Y:S01]  /*1cba0*/  @!P0 STG.E.U8 desc[UR18][R2.64+0x1], R5 ;  /* 0x0000010502008986 */ /* 0x0001e2000c101112 */
[----:B------:R-:W-:-:S02]  /*1cbb0*/  ISETP.LT.OR P0, PT, R0, 0x1, !P2 ;  /* 0x000000010000780c */ /* 0x000fc40005701670 */
[----:B------:R-:W-:Y:S01]  /*1cbc0*/  F2FP.SATFINITE.E4M3.F32.PACK_AB_MERGE_C R7, RZ, R7, RZ ;  /* 0x00000007ff07723e */ /* 0x000fe200048070ff */
[----:B------:R-:W5:Y:S01]  /*1cbd0*/  LDL.LU R34, [R1+0x204] ;  /* 0x0002040001227983 */ /* 0x000f620000300800 */
[----:B------:R-:W-:Y:S02]  /*1cbe0*/  F2FP.SATFINITE.E4M3.F32.PACK_AB_MERGE_C R8, RZ, R8, RZ ;  /* 0x00000008ff08723e */ /* 0x000fe400048070ff */
[----:B------:R-:W-:Y:S01]  /*1cbf0*/  F2FP.SATFINITE.E4M3.F32.PACK_AB_MERGE_C R9, RZ, R9, RZ ;  /* 0x00000009ff09723e */ /* 0x000fe200048070ff */
[----:B------:R-:W2:Y:S01]  /*1cc00*/  LDL.LU R38, [R1+0x208] ;  /* 0x0002080001267983 */ /* 0x000ea20000300800 */
[----:B------:R-:W-:Y:S02]  /*1cc10*/  ISETP.LT.OR P5, PT, R0, 0xa, !P2 ;  /* 0x0000000a0000780c */ /* 0x000fe400057a1670 */
[----:B------:R-:W-:Y:S01]  /*1cc20*/  F2FP.SATFINITE.E4M3.F32.PACK_AB_MERGE_C R10, RZ, R10, RZ ;  /* 0x0000000aff0a723e */ /* 0x000fe200048070ff */
[----:B------:R-:W-:Y:S01]  /*1cc30*/  FMUL R22, R22, UR20 ;  /* 0x0000001416167c20 */ /* 0x000fe20008400000 */
[----:B------:R-:W-:Y:S01]  /*1cc40*/  F2FP.SATFINITE.E4M3.F32.PACK_AB_MERGE_C R11, RZ, R11, RZ ;  /* 0x0000000bff0b723e */ /* 0x000fe200048070ff */
[----:B------:R-:W-:Y:S01]  /*1cc50*/  @!P0 STG.E.U8 desc[UR18][R24.64], R6 ;  /* 0x0000000618008986 */ /* 0x000fe2000c101112 */
[----:B------:R-:W-:-:S02]  /*1cc60*/  ISETP.LT.OR P0, PT, R0, 0x2, !P2 ;  /* 0x000000020000780c */ /* 0x000fc40005701670 */
[----:B------:R-:W-:Y:S01]  /*1cc70*/  F2FP.SATFINITE.E4M3.F32.PACK_AB_MERGE_C R12, RZ, R12, RZ ;  /* 0x0000000cff0c723e */ /* 0x000fe200048070ff */
[----:B------:R-:W3:Y:S01]  /*1cc80*/  LDL.LU R37, [R1+0x20c] ;  /* 0x00020c0001257983 */ /* 0x000ee20000300800 */
[----:B------:R-:W-:Y:S02]  /*1cc90*/  F2FP.SATFINITE.E4M3.F32.PACK_AB_MERGE_C R13, RZ, R13, RZ ;  /* 0x0000000dff0d723e */ /* 0x000fe400048070ff */
[----:B------:R-:W-:Y:S01]  /*1cca0*/  F2FP.SATFINITE.E4M3.F32.PACK_AB_MERGE_C R14, RZ, R14, RZ ;  /* 0x0000000eff0e723e */ /* 0x000fe200048070ff */
[----:B------:R-:W-:Y:S01]  /*1ccb0*/  FMUL R23, R23, UR20 ;  /* 0x0000001417177c20 */ /* 0x000fe20008400000 */
[----:B------:R-:W-:Y:S01]  /*1ccc0*/  F2FP.SATFINITE.E4M3.F32.PACK_AB_MERGE_C R15, RZ, R15, RZ ;  /* 0x0000000fff0f723e */ /* 0x000fe200048070ff */
[----:B------:R-:W5:Y:S04]  /*1ccd0*/  LDL.LU R33, [R1+0x210] ;  /* 0x0002100001217983 */ /* 0x000f680000300800 */
[----:B------:R1:W-:Y:S01]  /*1cce0*/  @!P0 STG.E.U8 desc[UR18][R24.64+0x1], R7 ;  /* 0x0000010718008986 */ /* 0x0003e2000c101112 */
[----:B------:R-:W-:-:S03]  /*1ccf0*/  ISETP.LT.OR P0, PT, R0, 0xa, !P3 ;  /* 0x0000000a0000780c */ /* 0x000fc60005f01670 */
[----:B------:R-:W-:Y:S01]  /*1cd00*/  @!P1 STG.E.U8 desc[UR18][R2.64+0x8], R8 ;  /* 0x0000080802009986 */ /* 0x000fe2000c101112 */
[----:B------:R-:W-:Y:S02]  /*1cd10*/  ISETP.LT.OR P1, PT, R0, 0x9, !P2 ;  /* 0x000000090000780c */ /* 0x000fe40005721670 */
[----:B------:R-:W-:Y:S01]  /*1cd20*/  F2FP.SATFINITE.E4M3.F32.PACK_AB_MERGE_C R16, RZ, R16, RZ ;  /* 0x00000010ff10723e */ /* 0x000fe200048070ff */
[----:B------:R-:W-:Y:S01]  /*1cd30*/  FMUL R152, R152, UR20 ;  /* 0x0000001498987c20 */ /* 0x000fe20008400000 */
[----:B------:R-:W-:Y:S01]  /*1cd40*/  F2FP.SATFINITE.E4M3.F32.PACK_AB_MERGE_C R17, RZ, R17, RZ ;  /* 0x00000011ff11723e */ /* 0x000fe200048070ff */
[----:B------:R-:W3:Y:S04]  /*1cd50*/  LDL.LU R31, [R1+0x214] ;  /* 0x00021400011f7983 */ /* 0x000ee80000300800 */
[----:B------:R-:W-:Y:S01]  /*1cd60*/  @!P0 STG.E.U8 desc[UR18][R2.64+0x9], R9 ;  /* 0x0000090902008986 */ /* 0x000fe2000c101112 */
[----:B------:R-:W-:-:S03]  /*1cd70*/  ISETP.LT.OR P0, PT, R0, 0x11, !P3 ;  /* 0x000000110000780c */ /* 0x000fc60005f01670 */
[----:B------:R-:W-:Y:S01]  /*1cd80*/  @!P1 STG.E.U8 desc[UR18][R24.64+0x8], R10 ;  /* 0x0000080a18009986 */ /* 0x000fe2000c101112 */
[----:B------:R-:W-:-:S03]  /*1cd90*/  ISETP.LT.OR P1, PT, R0, 0x12, !P3 ;  /* 0x000000120000780c */ /* 0x000fc60005f21670 */
[----:B------:R-:W-:Y:S01]  /*1cda0*/  @!P5 STG.E.U8 desc[UR18][R24.64+0x9], R11 ;  /* 0x0000090b1800d986 */ /* 0x000fe2000c101112 */
[C---:B------:R-:W-:Y:S02]  /*1cdb0*/  ISETP.LT.OR P5, PT, R0.reuse, 0x11, !P2 ;  /* 0x000000110000780c */ /* 0x040fe400057a1670 */
[----:B------:R-:W-:Y:S01]  /*1cdc0*/  F2FP.SATFINITE.E4M3.F32.PACK_AB_MERGE_C R18, RZ, R18, RZ ;  /* 0x00000012ff12723e */ /* 0x000fe200048070ff */
[----:B------:R-:W3:Y:S01]  /*1cdd0*/  LDL.LU R30, [R1+0x218] ;  /* 0x00021800011e7983 */ /* 0x000ee20000300800 */
[----:B------:R-:W-:Y:S01]  /*1cde0*/  F2FP.SATFINITE.E4M3.F32.PACK_AB_MERGE_C R19, RZ, R19, RZ ;  /* 0x00000013ff13723e */ /* 0x000fe200048070ff */
[----:B------:R-:W-:Y:S01]  /*1cdf0*/  FMUL R153, R153, UR20 ;  /* 0x0000001499997c20 */ /* 0x000fe20008400000 */
[----:B------:R-:W-:Y:S01]  /*1ce00*/  F2FP.SATFINITE.E4M3.F32.PACK_AB_MERGE_C R20, RZ, R20, RZ ;  /* 0x00000014ff14723e */ /* 0x000fe200048070ff */
[----:B------:R-:W-:Y:S01]  /*1ce10*/  @!P0 STG.E.U8 desc[UR18][R2.64+0x10], R12 ;  /* 0x0000100c02008986 */ /* 0x000fe2000c101112 */
[----:B------:R-:W-:Y:S01]  /*1ce20*/  ISETP.LT.OR P0, PT, R0, 0x12, !P2 ;  /* 0x000000120000780c */ /* 0x000fe20005701670 */
[----:B------:R-:W-:Y:S01]  /*1ce30*/  FMUL R154, R154, UR20 ;  /* 0x000000149a9a7c20 */ /* 0x000fe20008400000 */
[----:B------:R-:W-:Y:S01]  /*1ce40*/  F2FP.SATFINITE.E4M3.F32.PACK_AB_MERGE_C R21, RZ, R21, RZ ;  /* 0x00000015ff15723e */ /* 0x000fe200048070ff */
[----:B------:R-:W-:Y:S01]  /*1ce50*/  @!P1 STG.E.U8 desc[UR18][R2.64+0x11], R13 ;  /* 0x0000110d02009986 */ /* 0x000fe2000c101112 */
[C---:B------:R-:W-:Y:S01]  /*1ce60*/  ISETP.LT.OR P1, PT, R0.reuse, 0x19, !P3 ;  /* 0x000000190000780c */ /* 0x040fe20005f21670 */
[----:B------:R-:W-:Y:S01]  /*1ce70*/  FMUL R155, R155, UR20 ;  /* 0x000000149b9b7c20 */ /* 0x000fe20008400000 */
[----:B------:R-:W-:Y:S01]  /*1ce80*/  F2FP.SATFINITE.E4M3.F32.PACK_AB_MERGE_C R22, RZ, R22, RZ ;  /* 0x00000016ff16723e */ /* 0x000fe200048070ff */
[----:B------:R-:W-:Y:S01]  /*1ce90*/  @!P5 STG.E.U8 desc[UR18][R24.64+0x10], R14 ;  /* 0x0000100e1800d986 */ /* 0x000fe2000c101112 */
[----:B------:R-:W-:Y:S01]  /*1cea0*/  ISETP.LT.OR P5, PT, R0, 0x1a, !P3 ;  /* 0x0000001a0000780c */ /* 0x000fe20005fa1670 */
[----:B------:R-:W-:Y:S01]  /*1ceb0*/  FMUL R156, R156, UR20 ;  /* 0x000000149c9c7c20 */ /* 0x000fe20008400000 */
[----:B------:R-:W-:Y:S01]  /*1cec0*/  F2FP.SATFINITE.E4M3.F32.PACK_AB_MERGE_C R23, RZ, R23, RZ ;  /* 0x00000017ff17723e */ /* 0x000fe200048070ff */
[----:B------:R-:W-:Y:S01]  /*1ced0*/  FMUL R157, R157, UR20 ;  /* 0x000000149d9d7c20 */ /* 0x000fe20008400000 */
[----:B------:R-:W-:Y:S01]  /*1cee0*/  F2FP.SATFINITE.E4M3.F32.PACK_AB_MERGE_C R152, RZ, R152, RZ ;  /* 0x00000098ff98723e */ /* 0x000fe200048070ff */
[----:B------:R-:W-:Y:S01]  /*1cef0*/  @!P0 STG.E.U8 desc[UR18][R24.64+0x11], R15 ;  /* 0x0000110f18008986 */ /* 0x000fe2000c101112 */
[----:B------:R-:W-:Y:S01]  /*1cf00*/  ISETP.LT.OR P0, PT, R0, 0x19, !P2 ;  /* 0x000000190000780c */ /* 0x000fe20005701670 */
[----:B------:R-:W-:Y:S01]  /*1cf10*/  FMUL R158, R158, UR20 ;  /* 0x000000149e9e7c20 */ /* 0x000fe20008400000 */
[C---:B------:R-:W-:Y:S01]  /*1cf20*/  ISETP.LT.OR P6, PT, R0.reuse, 0x2a, !P2 ;  /* 0x0000002a0000780c */ /* 0x040fe200057c1670 */
        /* <DEDUP_REMOVED lines=57> */
[----:B0-----:R-:W-:Y:S01]  /*1d2c0*/  F2FP.SATFINITE.E4M3.F32.PACK_AB_MERGE_C R5, RZ, R168, RZ ;  /* 0x000000a8ff05723e */ /* 0x001fe200048070ff */
[----:B------:R-:W-:Y:S01]  /*1d2d0*/  @!P1 STG.E.U8 desc[UR18][R2.64+0x31], R157 ;  /* 0x0000319d02009986 */ /* 0x000fe2000c101112 */
[C---:B------:R-:W-:Y:S01]  /*1d2e0*/  ISETP.LT.OR P1, PT, R0.reuse, 0x3a, !P3 ;  /* 0x0000003a0000780c */ /* 0x040fe20005f21670 */
[----:B------:R-:W-:Y:S01]  /*1d2f0*/  FMUL R175, R175, UR20 ;  /* 0x00000014afaf7c20 */ /* 0x000fe20008400000 */
[----:B------:R-:W-:Y:S01]  /*1d300*/  F2FP.SATFINITE.E4M3.F32.PACK_AB_MERGE_C R169, RZ, R169, RZ ;  /* 0x000000a9ffa9723e */ /* 0x000fe200048070ff */
[----:B------:R-:W-:Y:S01]  /*1d310*/  @!P5 STG.E.U8 desc[UR18][R24.64+0x30], R158 ;  /* 0x0000309e1800d986 */ /* 0x000fe2000c101112 */
[----:B------:R-:W-:Y:S01]  /*1d320*/  ISETP.LT.OR P5, PT, R0, 0x39, !P2 ;  /* 0x000000390000780c */ /* 0x000fe200057a1670 */
[----:B------:R-:W-:Y:S01]  /*1d330*/  FMUL R176, R176, UR20 ;  /* 0x00000014b0b07c20 */ /* 0x000fe20008400000 */
[----:B-1----:R-:W-:Y:S01]  /*1d340*/  F2FP.SATFINITE.E4M3.F32.PACK_AB_MERGE_C R7, RZ, R170, RZ ;  /* 0x000000aaff07723e */ /* 0x002fe200048070ff */
        /* <DEDUP_REMOVED lines=23> */
[----:B------:R-:W-:Y:S01]  /*1d4c0*/  FMUL R183, R183, UR20 ;  /* 0x00000014b7b77c20 */ /* 0x000fe20008400000 */
        /* <DEDUP_REMOVED lines=12> */
[----:B------:R0:W-:Y:S01]  /*1d590*/  @!P0 STG.E.U8 desc[UR18][R2.64+0x48], R5 ;  /* 0x0000480502008986 */ /* 0x0001e2000c101112 */
[----:B------:R-:W-:Y:S01]  /*1d5a0*/  ISETP.LT.OR P0, PT, R0, 0x51, !P3 ;  /* 0x000000510000780c */ /* 0x000fe20005f01670 */
[----:B------:R-:W-:Y:S01]  /*1d5b0*/  FMUL R188, R188, UR20 ;  /* 0x00000014bcbc7c20 */ /* 0x000fe20008400000 */
[----:B------:R-:W-:Y:S01]  /*1d5c0*/  F2FP.SATFINITE.E4M3.F32.PACK_AB_MERGE_C R185, RZ, R185, RZ ;  /* 0x000000b9ffb9723e */ /* 0x000fe200048070ff */
[----:B------:R-:W-:Y:S01]  /*1d5d0*/  @!P1 STG.E.U8 desc[UR18][R2.64+0x49], R169 ;  /* 0x000049a902009986 */ /* 0x000fe2000c101112 */
[C---:B------:R-:W-:Y:S01]  /*1d5e0*/  ISETP.LT.OR P1, PT, R0.reuse, 0x52, !P3 ;  /* 0x000000520000780c */ /* 0x040fe20005f21670 */
[----:B------:R-:W-:Y:S01]  /*1d5f0*/  FMUL R189, R189, UR20 ;  /* 0x00000014bdbd7c20 */ /* 0x000fe20008400000 */
[----:B------:R-:W-:Y:S01]  /*1d600*/  F2FP.SATFINITE.E4M3.F32.PACK_AB_MERGE_C R187, RZ, R187, RZ ;  /* 0x000000bbffbb723e */ /* 0x000fe200048070ff */
[----:B------:R1:W-:Y:S01]  /*1d610*/  @!P5 STG.E.U8 desc[UR18][R24.64+0x48], R7 ;  /* 0x000048071800d986 */ /* 0x0003e2000c101112 */
[----:B------:R-:W-:Y:S01]  /*1d620*/  ISETP.LT.OR P5, PT, R0, 0x51, !P2 ;  /* 0x000000510000780c */ /* 0x000fe200057a1670 */
[----:B------:R-:W-:Y:S01]  /*1d630*/  FMUL R190, R190, UR20 ;  /* 0x00000014bebe7c20 */ /* 0x000fe20008400000 */
[----:B------:R-:W-:Y:S01]  /*1d640*/  FMUL R191, R191, UR20 ;  /* 0x00000014bfbf7c20 */ /* 0x000fe20008400000 */
[----:B0-----:R-:W-:Y:S01]  /*1d650*/  F2FP.SATFINITE.E4M3.F32.PACK_AB_MERGE_C R5, RZ, R172, RZ ;  /* 0x000000acff05723e */ /* 0x001fe200048070ff */
[----:B------:R-:W-:Y:S01]  /*1d660*/  @!P6 STG.E.U8 desc[UR18][R24.64+0x49], R171 ;  /* 0x000049ab1800e986 */ /* 0x000fe2000c101112 */
[----:B------:R-:W-:Y:S01]  /*1d670*/  ISETP.LT.OR P6, PT, R0, 0x52, !P2 ;  /* 0x000000520000780c */ /* 0x000fe200057c1670 */
[----:B------:R-:W-:Y:S01]  /*1d680*/  FMUL R192, R192, UR20 ;  /* 0x00000014c0c07c20 */ /* 0x000fe20008400000 */
[----:B------:R-:W-:Y:S01]  /*1d690*/  F2FP.SATFINITE.E4M3.F32.PACK_AB_MERGE_C R189, RZ, R189, RZ ;  /* 0x000000bdffbd723e */ /* 0x000fe200048070ff */
[----:B------:R0:W-:Y:S01]  /*1d6a0*/  @!P0 STG.E.U8 desc[UR18][R2.64+0x50], R5 ;  /* 0x0000500502008986 */ /* 0x0001e2000c101112 */
[C---:B------:R-:W-:Y:S01]  /*1d6b0*/  ISETP.LT.OR P0, PT, R0.reuse, 0x59, !P3 ;  /* 0x000000590000780c */ /* 0x040fe20005f01670 */
[----:B------:R-:W-:Y:S01]  /*1d6c0*/  FMUL R193, R193, UR20 ;  /* 0x00000014c1c17c20 */ /* 0x000fe20008400000 */
[----:B-1----:R-:W-:Y:S01]  /*1d6d0*/  F2FP.SATFINITE.E4M3.F32.PACK_AB_MERGE_C R7, RZ, R174, RZ ;  /* 0x000000aeff07723e */ /* 0x002fe200048070ff */
[----:B------:R-:W-:Y:S01]  /*1d6e0*/  @!P1 STG.E.U8 desc[UR18][R2.64+0x51], R173 ;  /* 0x000051ad02009986 */ /* 0x000fe2000c101112 */
[----:B------:R-:W-:Y:S01]  /*1d6f0*/  ISETP.LT.OR P1, PT, R0, 0x5a, !P3 ;  /* 0x0000005a0000780c */ /* 0x000fe20005f21670 */
        /* <DEDUP_REMOVED lines=8> */
[C---:B------:R-:W-:Y:S01]  /*1d780*/  ISETP.LT.OR P6, PT, R0.reuse, 0x5a, !P2 ;  /* 0x0000005a0000780c */ /* 0x040fe200057c1670 */
[----:B------:R-:W-:Y:S01]  /*1d790*/  FMUL R197, R197, UR20 ;  /* 0x00000014c5c57c20 */ /* 0x000fe20008400000 */
[----:B------:R-:W-:Y:S01]  /*1d7a0*/  F2FP.SATFINITE.E4M3.F32.PACK_AB_MERGE_C R193, RZ, R193, RZ ;  /* 0x000000c1ffc1723e */ /* 0x000fe200048070ff */
[----:B------:R0:W-:Y:S01]  /*1d7b0*/  @!P0 STG.E.U8 desc[UR18][R2.64+0x58], R5 ;  /* 0x0000580502008986 */ /* 0x0001e2000c101112 */
[----:B------:R-:W-:Y:S01]  /*1d7c0*/  ISETP.LT.OR P0, PT, R0, 0x61, !P3 ;  /* 0x000000610000780c */ /* 0x000fe20005f01670 */
[----:B------:R-:W-:Y:S01]  /*1d7d0*/  FMUL R198, R198, UR20 ;  /* 0x00000014c6c67c20 */ /* 0x000fe20008400000 */
[----:B-1----:R-:W-:Y:S01]  /*1d7e0*/  F2FP.SATFINITE.E4M3.F32.PACK_AB_MERGE_C R7, RZ, R178, RZ ;  /* 0x000000b2ff07723e */ /* 0x002fe200048070ff */
[----:B------:R-:W-:Y:S01]  /*1d7f0*/  @!P1 STG.E.U8 desc[UR18][R2.64+0x59], R177 ;  /* 0x000059b102009986 */ /* 0x000fe2000c101112 */
[C---:B------:R-:W-:Y:S01]  /*1d800*/  ISETP.LT.OR P1, PT, R0.reuse, 0x62, !P3 ;  /* 0x000000620000780c */ /* 0x040fe20005f21670 */
[----:B------:R-:W-:Y:S01]  /*1d810*/  FMUL R199, R199, UR20 ;  /* 0x00000014c7c77c20 */ /* 0x000fe20008400000 */
[----:B------:R-:W-:Y:S01]  /*1d820*/  F2FP.SATFINITE.E4M3.F32.PACK_AB_MERGE_C R195, RZ, R195, RZ ;  /* 0x000000c3ffc3723e */ /* 0x000fe200048070ff */
[----:B------:R1:W-:Y:S01]  /*1d830*/  @!P5 STG.E.U8 desc[UR18][R24.64+0x58], R7 ;  /* 0x000058071800d986 */ /* 0x0003e2000c101112 */
[----:B------:R-:W-:Y:S01]  /*1d840*/  ISETP.LT.OR P5, PT, R0, 0x61, !P2 ;  /* 0x000000610000780c */ /* 0x000fe200057a1670 */
[----:B------:R-:W-:Y:S01]  /*1d850*/  FMUL R200, R200, UR20 ;  /* 0x00000014c8c87c20 */ /* 0x000fe20008400000 */
[----:B------:R-:W-:Y:S01]  /*1d860*/  F2FP.SATFINITE.E4M3.F32.PACK_AB_MERGE_C R197, RZ, R197, RZ ;  /* 0x000000c5ffc5723e */ /* 0x000fe200048070ff */
[----:B------:R-:W-:Y:S01]  /*1d870*/  @!P6 STG.E.U8 desc[UR18][R24.64+0x59], R179 ;  /* 0x000059b31800e986 */ /* 0x000fe2000c101112 */
[----:B0-----:R-:W-:Y:S01]  /*1d880*/  F2FP.SATFINITE.E4M3.F32.PACK_AB_MERGE_C R5, RZ, R180, RZ ;  /* 0x000000b4ff05723e */ /* 0x001fe200048070ff */
[----:B------:R-:W-:Y:S01]  /*1d890*/  FMUL R201, R201, UR20 ;  /* 0x00000014c9c97c20 */ /* 0x000fe20008400000 */
        /* <DEDUP_REMOVED lines=20> */
[----:B------:R-:W-:Y:S01]  /*1d9e0*/  FMUL R208, R208, UR20 ;  /* 0x00000014d0d07c20 */ /* 0x000fe20008400000 */
        /* <DEDUP_REMOVED lines=96> */
[----:B----4-:R-:W-:Y:S01]  /*1dff0*/  FMUL R4, R35, UR20 ;  /* 0x0000001423047c20 */ /* 0x010fe20008400000 */
[----:B------:R-:W-:Y:S01]  /*1e000*/  FMUL R236, R236, UR20 ;  /* 0x00000014ecec7c20 */ /* 0x000fe20008400000 */
[----:B------:R1:W-:Y:S01]  /*1e010*/  @!P5 STG.E.U8 desc[UR18][R24.64+0x90], R7 ;  /* 0x000090071800d986 */ /* 0x0003e2000c101112 */
[----:B------:R-:W-:Y:S01]  /*1e020*/  ISETP.LT.OR P5, PT, R0, 0x99, !P2 ;  /* 0x000000990000780c */ /* 0x000fe200057a1670 */
[----:B------:R-:W-:Y:S01]  /*1e030*/  FMUL R237, R237, UR20 ;  /* 0x00000014eded7c20 */ /* 0x000fe20008400000 */
[----:B------:R-:W-:Y:S01]  /*1e040*/  F2FP.SATFINITE.E4M3.F32.PACK_AB_MERGE_C R233, RZ, R233, RZ ;  /* 0x000000e9ffe9723e */ /* 0x000fe200048070ff */
[----:B------:R-:W-:Y:S01]  /*1e050*/  @!P6 STG.E.U8 desc[UR18][R24.64+0x91], R207 ;  /* 0x000091cf1800e986 */ /* 0x000fe2000c101112 */
[----:B0-----:R-:W-:-:S02]  /*1e060*/  F2FP.SATFINITE.E4M3.F32.PACK_AB_MERGE_C R5, RZ, R208, RZ ;  /* 0x000000d0ff05723e */ /* 0x001fc400048070ff */
[----:B------:R-:W-:Y:S01]  /*1e070*/  ISETP.LT.OR P6, PT, R0, 0x9a, !P2 ;  /* 0x0000009a0000780c */ /* 0x000fe200057c1670 */
[----:B------:R-:W4:Y:S01]  /*1e080*/  LDL.LU R36, [R1+0x21c] ;  /* 0x00021c0001247983 */ /* 0x000f220000300800 */
[----:B------:R-:W-:-:S03]  /*1e090*/  F2FP.SATFINITE.E4M3.F32.PACK_AB_MERGE_C R235, RZ, R235, RZ ;  /* 0x000000ebffeb723e */ /* 0x000fc600048070ff */
[----:B------:R0:W-:Y:S01]  /*1e0a0*/  @!P0 STG.E.U8 desc[UR18][R2.64+0x98], R5 ;  /* 0x0000980502008986 */ /* 0x0001e2000c101112 */
[C---:B------:R-:W-:Y:S02]  /*1e0b0*/  ISETP.LT.OR P0, PT, R0.reuse, 0xa1, !P3 ;  /* 0x000000a10000780c */ /* 0x040fe40005f01670 */
[----:B-1----:R-:W-:Y:S01]  /*1e0c0*/  F2FP.SATFINITE.E4M3.F32.PACK_AB_MERGE_C R7, RZ, R210, RZ ;  /* 0x000000d2ff07723e */ /* 0x002fe200048070ff */
[----:B------:R-:W-:Y:S01]  /*1e0d0*/  @!P1 STG.E.U8 desc[UR18][R2.64+0x99], R209 ;  /* 0x000099d102009986 */ /* 0x000fe2000c101112 */
[----:B------:R-:W-:-:S03]  /*1e0e0*/  ISETP.LT.OR P1, PT, R0, 0xa2, !P3 ;  /* 0x000000a20000780c */ /* 0x000fc60005f21670 */
[----:B------:R1:W-:Y:S01]  /*1e0f0*/  @!P5 STG.E.U8 desc[UR18][R24.64+0x98], R7 ;  /* 0x000098071800d986 */ /* 0x0003e2000c101112 */
[C---:B------:R-:W-:Y:S02]  /*1e100*/  ISETP.LT.OR P5, PT, R0.reuse, 0xa1, !P2 ;  /* 0x000000a10000780c */ /* 0x040fe400057a1670 */
[----:B0-----:R-:W-:Y:S01]  /*1e110*/  F2FP.SATFINITE.E4M3.F32.PACK_AB_MERGE_C R5, RZ, R212, RZ ;  /* 0x000000d4ff05723e */ /* 0x001fe200048070ff */
[----:B------:R-:W-:Y:S01]  /*1e120*/  @!P6 STG.E.U8 desc[UR18][R24.64+0x99], R211 ;  /* 0x000099d31800e986 */ /* 0x000fe2000c101112 */
[----:B------:R-:W-:-:S03]  /*1e130*/  ISETP.LT.OR P6, PT, R0, 0xa2, !P2 ;  /* 0x000000a20000780c */ /* 0x000fc600057c1670 */
        /* <DEDUP_REMOVED lines=51> */
[----:B------:R-:W-:Y:S02]  /*1e470*/  ISETP.LT.OR P0, PT, R0, 0xd1, !P3 ;  /* 0x000000d10000780c */ /* 0x000fe40005f01670 */
[----:B-1----:R-:W-:Y:S01]  /*1e480*/  F2FP.SATFINITE.E4M3.F32.PACK_AB_MERGE_C R7, RZ, R234, RZ ;  /* 0x000000eaff07723e */ /* 0x002fe200048070ff */
[----:B------:R-:W4:Y:S01]  /*1e490*/  LDL.LU R35, [R1+0x220] ;  /* 0x0002200001237983 */ /* 0x000f220000300800 */
[----:B------:R-:W-:Y:S01]  /*1e4a0*/  F2FP.SATFINITE.E4M3.F32.PACK_AB_MERGE_C R9, RZ, R236, RZ ;  /* 0x000000ecff09723e */ /* 0x000fe200048070ff */
[----:B-----5:R-:W-:Y:S01]  /*1e4b0*/  FMUL R6, R33, UR20 ;  /* 0x0000001421067c20 */ /* 0x020fe20008400000 */
[----:B------:R-:W-:Y:S01]  /*1e4c0*/  F2FP.SATFINITE.E4M3.F32.PACK_AB_MERGE_C R11, RZ, R4, RZ ;  /* 0x00000004ff0b723e */ /* 0x000fe200048070ff */
[----:B------:R-:W-:Y:S01]  /*1e4d0*/  @!P1 STG.E.U8 desc[UR18][R2.64+0xc9], R233 ;  /* 0x0000c9e902009986 */ /* 0x000fe2000c101112 */
[----:B0-----:R-:W-:Y:S01]  /*1e4e0*/  FMUL R5, R34, UR20 ;  /* 0x0000001422057c20 */ /* 0x001fe20008400000 */
[----:B--2---:R-:W-:-:S02]  /*1e4f0*/  FMUL R4, R38, UR20 ;  /* 0x0000001426047c20 */ /* 0x004fc40008400000 */
[----:B------:R-:W2:Y:S01]  /*1e500*/  LDL.LU R34, [R1+0x224] ;  /* 0x0002240001227983 */ /* 0x000ea20000300800 */
[----:B------:R-:W-:-:S03]  /*1e510*/  ISETP.LT.OR P1, PT, R0, 0xd2, !P3 ;  /* 0x000000d20000780c */ /* 0x000fc60005f21670 */
[----:B------:R-:W5:Y:S04]  /*1e520*/  LDL.LU R33, [R1+0x228] ;  /* 0x0002280001217983 */ /* 0x000f680000300800 */
[----:B------:R3:W-:Y:S01]  /*1e530*/  @!P5 STG.E.U8 desc[UR18][R24.64+0xc8], R7 ;  /* 0x0000c8071800d986 */ /* 0x0007e2000c101112 */
[----:B------:R-:W-:-:S03]  /*1e540*/  ISETP.LT.OR P5, PT, R0, 0xd1, !P2 ;  /* 0x000000d10000780c */ /* 0x000fc600057a1670 */
[----:B------:R-:W-:Y:S01]  /*1e550*/  @!P6 STG.E.U8 desc[UR18][R24.64+0xc9], R235 ;  /* 0x0000c9eb1800e986 */ /* 0x000fe2000c101112 */
[----:B------:R-:W-:-:S03]  /*1e560*/  ISETP.LT.OR P6, PT, R0, 0xd2, !P2 ;  /* 0x000000d20000780c */ /* 0x000fc600057c1670 */
[----:B------:R0:W-:Y:S01]  /*1e570*/  @!P0 STG.E.U8 desc[UR18][R2.64+0xd0], R9 ;  /* 0x0000d00902008986 */ /* 0x0001e2000c101112 */
[----:B---3--:R-:W-:-:S03]  /*1e580*/  FMUL R7, R31, UR20 ;  /* 0x000000141f077c20 */ /* 0x008fc60008400000 */
[----:B------:R-:W3:Y:S04]  /*1e590*/  LDL.LU R31, [R1+0x22c] ;  /* 0x00022c00011f7983 */ /* 0x000ee80000300800 */
[----:B------:R-:W3:Y:S01]  /*1e5a0*/  LDL.LU R38, [R1+0x230] ;  /* 0x0002300001267983 */ /* 0x000ee20000300800 */
[----:B0-----:R-:W-:Y:S01]  /*1e5b0*/  F2FP.SATFINITE.E4M3.F32.PACK_AB_MERGE_C R9, RZ, R4, RZ ;  /* 0x00000004ff09723e */ /* 0x001fe200048070ff */
[----:B------:R-:W-:Y:S02]  /*1e5c0*/  FMUL R4, R30, UR20 ;  /* 0x000000141e047c20 */ /* 0x000fe40008400000 */
[----:B------:R-:W3:Y:S01]  /*1e5d0*/  LDL.LU R30, [R1+0x234] ;  /* 0x00023400011e7983 */ /* 0x000ee20000300800 */
[----:B------:R-:W-:Y:S02]  /*1e5e0*/  F2FP.SATFINITE.E4M3.F32.PACK_AB_MERGE_C R237, RZ, R237, RZ ;  /* 0x000000edffed723e */ /* 0x000fe400048070ff */
[----:B------:R-:W-:Y:S01]  /*1e5f0*/  F2FP.SATFINITE.E4M3.F32.PACK_AB_MERGE_C R13, RZ, R5, RZ ;  /* 0x00000005ff0d723e */ /* 0x000fe200048070ff */
[----:B------:R-:W-:Y:S01]  /*1e600*/  FMUL R5, R37, UR20 ;  /* 0x0000001425057c20 */ /* 0x000fe20008400000 */
[----:B------:R-:W-:Y:S01]  /*1e610*/  ISETP.LT.OR P0, PT, R0, 0xd9, !P3 ;  /* 0x000000d90000780c */ /* 0x000fe20005f01670 */
[----:B------:R-:W3:Y:S01]  /*1e620*/  LDL.LU R37, [R1+0x238] ;  /* 0x0002380001257983 */ /* 0x000ee20000300800 */
[----:B------:R-:W-:-:S03]  /*1e630*/  F2FP.SATFINITE.E4M3.F32.PACK_AB_MERGE_C R15, RZ, R6, RZ ;  /* 0x00000006ff0f723e */ /* 0x000fc600048070ff */
[----:B------:R-:W-:Y:S01]  /*1e640*/  @!P1 STG.E.U8 desc[UR18][R2.64+0xd1], R237 ;  /* 0x0000d1ed02009986 */ /* 0x000fe2000c101112 */
[----:B------:R-:W-:-:S03]  /*1e650*/  ISETP.LT.OR P1, PT, R0, 0xda, !P3 ;  /* 0x000000da0000780c */ /* 0x000fc60005f21670 */
[----:B------:R0:W-:Y:S01]  /*1e660*/  @!P5 STG.E.U8 desc[UR18][R24.64+0xd0], R11 ;  /* 0x0000d00b1800d986 */ /* 0x0001e2000c101112 */
[----:B------:R-:W-:-:S03]  /*1e670*/  ISETP.LT.OR P5, PT, R0, 0xd9, !P2 ;  /* 0x000000d90000780c */ /* 0x000fc600057a1670 */
[----:B------:R1:W-:Y:S01]  /*1e680*/  @!P6 STG.E.U8 desc[UR18][R24.64+0xd1], R13 ;  /* 0x0000d10d1800e986 */ /* 0x0003e2000c101112 */
[----:B0-----:R-:W-:Y:S02]  /*1e690*/  F2FP.SATFINITE.E4M3.F32.PACK_AB_MERGE_C R11, RZ, R5, RZ ;  /* 0x00000005ff0b723e */ /* 0x001fe400048070ff */
[----:B-1----:R-:W-:Y:S01]  /*1e6a0*/  F2FP.SATFINITE.E4M3.F32.PACK_AB_MERGE_C R13, RZ, R7, RZ ;  /* 0x00000007ff0d723e */ /* 0x002fe200048070ff */
[----:B------:R0:W-:Y:S04]  /*1e6b0*/  @!P0 STG.E.U8 desc[UR18][R2.64+0xd8], R9 ;  /* 0x0000d80902008986 */ /* 0x0001e8000c101112 */
[----:B------:R1:W-:Y:S01]  /*1e6c0*/  @!P1 STG.E.U8 desc[UR18][R2.64+0xd9], R11 ;  /* 0x0000d90b02009986 */ /* 0x0003e2000c101112 */
[----:B0-----:R-:W-:-:S03]  /*1e6d0*/  F2FP.SATFINITE.E4M3.F32.PACK_AB_MERGE_C R9, RZ, R4, RZ ;  /* 0x00000004ff09723e */ /* 0x001fc600048070ff */
[----:B------:R0:W-:Y:S01]  /*1e6e0*/  @!P5 STG.E.U8 desc[UR18][R24.64+0xd8], R15 ;  /* 0x0000d80f1800d986 */ /* 0x0001e2000c101112 */
[----:B----4-:R-:W-:-:S03]  /*1e6f0*/  FMUL R5, R36, UR20 ;  /* 0x0000001424057c20 */ /* 0x010fc60008400000 */
[----:B------:R-:W4:Y:S02]  /*1e700*/  LDL.LU R36, [R1+0x23c] ;  /* 0x00023c0001247983 */ /* 0x000f240000300800 */
[----:B-1----:R-:W-:Y:S01]  /*1e710*/  F2FP.SATFINITE.E4M3.F32.PACK_AB_MERGE_C R11, RZ, R5, RZ ;  /* 0x00000005ff0b723e */ /* 0x002fe200048070ff */
[----:B------:R-:W-:Y:S02]  /*1e720*/  FMUL R6, R35, UR20 ;  /* 0x0000001423067c20 */ /* 0x000fe40008400000 */
[----:B------:R-:W4:Y:S01]  /*1e730*/  LDL.LU R35, [R1+0x240] ;  /* 0x0002400001237983 */ /* 0x000f220000300800 */
[----:B--2---:R-:W-:-:S03]  /*1e740*/  FMUL R7, R34, UR20 ;  /* 0x0000001422077c20 */ /* 0x004fc60008400000 */
[----:B------:R-:W2:Y:S01]  /*1e750*/  LDL.LU R34, [R1+0x244] ;  /* 0x0002440001227983 */ /* 0x000ea20000300800 */
[----:B-----5:R-:W-:-:S03]  /*1e760*/  FMUL R4, R33, UR20 ;  /* 0x0000001421047c20 */ /* 0x020fc60008400000 */
[----:B------:R-:W5:Y:S01]  /*1e770*/  LDL.LU R33, [R1+0x248] ;  /* 0x0002480001217983 */ /* 0x000f620000300800 */
[----:B0-----:R-:W-:Y:S01]  /*1e780*/  F2FP.SATFINITE.E4M3.F32.PACK_AB_MERGE_C R15, RZ, R6, RZ ;  /* 0x00000006ff0f723e */ /* 0x001fe200048070ff */
[----:B---3--:R-:W-:Y:S02]  /*1e790*/  FMUL R5, R31, UR20 ;  /* 0x000000141f057c20 */ /* 0x008fe40008400000 */
[----:B------:R-:W3:Y:S01]  /*1e7a0*/  LDL.LU R31, [R1+0x24c] ;  /* 0x00024c00011f7983 */ /* 0x000ee20000300800 */
[----:B------:R-:W-:-:S03]  /*1e7b0*/  FMUL R6, R30, UR20 ;  /* 0x000000141e067c20 */ /* 0x000fc60008400000 */
[----:B------:R-:W3:Y:S01]  /*1e7c0*/  LDL.LU R30, [R1+0x250] ;  /* 0x00025000011e7983 */ /* 0x000ee20000300800 */
[C---:B------:R-:W-:Y:S02]  /*1e7d0*/  ISETP.LT.OR P6, PT, R0.reuse, 0xda, !P2 ;  /* 0x000000da0000780c */ /* 0x040fe400057c1670 */
[C---:B------:R-:W-:Y:S02]  /*1e7e0*/  ISETP.LT.OR P5, PT, R0.reuse, 0xe1, !P3 ;  /* 0x000000e10000780c */ /* 0x040fe40005fa1670 */
[C---:B------:R-:W-:Y:S02]  /*1e7f0*/  ISETP.LT.OR P0, PT, R0.reuse, 0xe1, !P2 ;  /* 0x000000e10000780c */ /* 0x040fe40005701670 */
[----:B------:R-:W-:-:S07]  /*1e800*/  ISETP.LT.OR P1, PT, R0, 0xe2, !P2 ;  /* 0x000000e20000780c */ /* 0x000fce0005721670 */
[----:B------:R0:W-:Y:S01]  /*1e810*/  @!P6 STG.E.U8 desc[UR18][R24.64+0xd9], R13 ;  /* 0x0000d90d1800e986 */ /* 0x0001e2000c101112 */
[C---:B------:R-:W-:Y:S02]  /*1e820*/  ISETP.LT.OR P6, PT, R0.reuse, 0xe2, !P3 ;  /* 0x000000e20000780c */ /* 0x040fe40005fc1670 */
[----:B------:R-:W-:Y:S01]  /*1e830*/  F2FP.SATFINITE.E4M3.F32.PACK_AB_MERGE_C R7, RZ, R7, RZ ;  /* 0x00000007ff07723e */ /* 0x000fe200048070ff */
[----:B------:R1:W-:Y:S01]  /*1e840*/  @!P5 STG.E.U8 desc[UR18][R2.64+0xe0], R9 ;  /* 0x0000e0090200d986 */ /* 0x0003e2000c101112 */
[----:B------:R-:W-:Y:S02]  /*1e850*/  ISETP.LT.OR P5, PT, R0, 0xea, !P2 ;  /* 0x000000ea0000780c */ /* 0x000fe400057a1670 */
[----:B0-----:R-:W-:Y:S01]  /*1e860*/  F2FP.SATFINITE.E4M3.F32.PACK_AB_MERGE_C R13, RZ, R4, RZ ;  /* 0x00000004ff0d723e */ /* 0x001fe200048070ff */
[----:B------:R-:W-:-:S06]  /*1e870*/  FMUL R4, R38, UR20 ;  /* 0x0000001426047c20 */ /* 0x000fcc0008400000 */
[----:B------:R-:W-:Y:S01]  /*1e880*/  @!P6 STG.E.U8 desc[UR18][R2.64+0xe1], R11 ;  /* 0x0000e10b0200e986 */ /* 0x000fe2000c101112 */
[----:B------:R-:W-:-:S03]  /*1e890*/  ISETP.LT.OR P6, PT, R0, 0xe9, !P3 ;  /* 0x000000e90000780c */ /* 0x000fc60005fc1670 */
[----:B------:R-:W-:Y:S01]  /*1e8a0*/  @!P0 STG.E.U8 desc[UR18][R24.64+0xe0], R15 ;  /* 0x0000e00f18008986 */ /* 0x000fe2000c101112 */
[----:B------:R-:W-:-:S03]  /*1e8b0*/  ISETP.LT.OR P0, PT, R0, 0xea, !P3 ;  /* 0x000000ea0000780c */ /* 0x000fc60005f01670 */
[----:B------:R0:W-:Y:S04]  /*1e8c0*/  @!P1 STG.E.U8 desc[UR18][R24.64+0xe1], R7 ;  /* 0x0000e10718009986 */ /* 0x0001e8000c101112 */
[----:B------:R-:W3:Y:S01]  /*1e8d0*/  LDL.LU R38, [R1+0x254] ;  /* 0x0002540001267983 */ /* 0x000ee20000300800 */
[----:B-1----:R-:W-:Y:S02]  /*1e8e0*/  F2FP.SATFINITE.E4M3.F32.PACK_AB_MERGE_C R9, RZ, R5, RZ ;  /* 0x00000005ff09723e */ /* 0x002fe400048070ff */
[----:B0-----:R-:W-:Y:S01]  /*1e8f0*/  F2FP.SATFINITE.E4M3.F32.PACK_AB_MERGE_C R7, RZ, R4, RZ ;  /* 0x00000004ff07723e */ /* 0x001fe200048070ff */
[----:B------:R-:W-:Y:S02]  /*1e900*/  FMUL R4, R37, UR20 ;  /* 0x0000001425047c20 */ /* 0x000fe40008400000 */
[----:B------:R-:W3:Y:S01]  /*1e910*/  LDL.LU R37, [R1+0x258] ;  /* 0x0002580001257983 */ /* 0x000ee20000300800 */
[----:B------:R-:W-:-:S02]  /*1e920*/  F2FP.SATFINITE.E4M3.F32.PACK_AB_MERGE_C R11, RZ, R6, RZ ;  /* 0x00000006ff0b723e */ /* 0x000fc400048070ff */
[----:B------:R-:W-:Y:S01]  /*1e930*/  F2FP.SATFINITE.E4M3.F32.PACK_AB_MERGE_C R15, RZ, R4, RZ ;  /* 0x00000004ff0f723e */ /* 0x000fe200048070ff */
[----:B------:R-:W-:Y:S04]  /*1e940*/  @!P6 STG.E.U8 desc[UR18][R2.64+0xe8], R13 ;  /* 0x0000e80d0200e986 */ /* 0x000fe8000c101112 */
[----:B------:R0:W-:Y:S04]  /*1e950*/  @!P0 STG.E.U8 desc[UR18][R2.64+0xe9], R9 ;  /* 0x0000e90902008986 */ /* 0x0001e8000c101112 */
[----:B------:R1:W-:Y:S01]  /*1e960*/  @!P5 STG.E.U8 desc[UR18][R24.64+0xe9], R11 ;  /* 0x0000e90b1800d986 */ /* 0x0003e2000c101112 */
[----:B----4-:R-:W-:-:S03]  /*1e970*/  FMUL R5, R36, UR20 ;  /* 0x0000001424057c20 */ /* 0x010fc60008400000 */
[----:B------:R-:W4:Y:S02]  /*1e980*/  LDL.LU R36, [R1+0x25c] ;  /* 0x00025c0001247983 */ /* 0x000f240000300800 */
[----:B0-----:R-:W-:Y:S01]  /*1e990*/  F2FP.SATFINITE.E4M3.F32.PACK_AB_MERGE_C R9, RZ, R5, RZ ;  /* 0x00000005ff09723e */ /* 0x001fe200048070ff */
[----:B------:R-:W-:Y:S02]  /*1e9a0*/  FMUL R6, R35, UR20 ;  /* 0x0000001423067c20 */ /* 0x000fe40008400000 */
[----:B------:R-:W4:Y:S01]  /*1e9b0*/  LDL.LU R35, [R1+0x260] ;  /* 0x0002600001237983 */ /* 0x000f220000300800 */
[----:B--2---:R-:W-:-:S03]  /*1e9c0*/  FMUL R4, R34, UR20 ;  /* 0x0000001422047c20 */ /* 0x004fc60008400000 */
[----:B------:R-:W2:Y:S02]  /*1e9d0*/  LDL.LU R34, [R1+0x264] ;  /* 0x0002640001227983 */ /* 0x000ea40000300800 */
[----:B-1----:R-:W-:Y:S01]  /*1e9e0*/  F2FP.SATFINITE.E4M3.F32.PACK_AB_MERGE_C R11, RZ, R4, RZ ;  /* 0x00000004ff0b723e */ /* 0x002fe200048070ff */
[----:B-----5:R-:W-:Y:S02]  /*1e9f0*/  FMUL R4, R33, UR20 ;  /* 0x0000001421047c20 */ /* 0x020fe40008400000 */
[----:B------:R-:W5:Y:S03]  /*1ea00*/  LDL.LU R33, [R1+0x268] ;  /* 0x0002680001217983 */ /* 0x000f660000300800 */
[----:B------:R-:W-:Y:S01]  /*1ea10*/  F2FP.SATFINITE.E4M3.F32.PACK_AB_MERGE_C R13, RZ, R4, RZ ;  /* 0x00000004ff0d723e */ /* 0x000fe200048070ff */
        /* <DEDUP_REMOVED lines=9> */
[----:B------:R-:W-:-:S03]  /*1eab0*/  ISETP.LT.OR P1, PT, R0, 0xf1, !P2 ;  /* 0x000000f10000780c */ /* 0x000fc60005721670 */
[----:B------:R1:W-:Y:S01]  /*1eac0*/  @!P6 STG.E.U8 desc[UR18][R2.64+0xf0], R15 ;  /* 0x0000f00f0200e986 */ /* 0x0003e2000c101112 */
[C---:B------:R-:W-:Y:S02]  /*1ead0*/  ISETP.LT.OR P6, PT, R0.reuse, 0xf9, !P3 ;  /* 0x000000f90000780c */ /* 0x040fe40005fc1670 */
[----:B------:R-:W-:Y:S01]  /*1eae0*/  ISETP.LT.OR P3, PT, R0, 0xfa, !P3 ;  /* 0x000000fa0000780c */ /* 0x000fe20005f61670 */
[----:B------:R1:W-:Y:S01]  /*1eaf0*/  @!P0 STG.E.U8 desc[UR18][R2.64+0xf1], R9 ;  /* 0x0000f10902008986 */ /* 0x0003e2000c101112 */
[----:B0-----:R-:W-:Y:S02]  /*1eb00*/  F2FP.SATFINITE.E4M3.F32.PACK_AB_MERGE_C R7, RZ, R6, RZ ;  /* 0x00000006ff07723e */ /* 0x001fe400048070ff */
[----:B-1----:R-:W-:Y:S02]  /*1eb10*/  F2FP.SATFINITE.E4M3.F32.PACK_AB_MERGE_C R15, RZ, R5, RZ ;  /* 0x00000005ff0f723e */ /* 0x002fe400048070ff */
[----:B------:R-:W-:Y:S01]  /*1eb20*/  F2FP.SATFINITE.E4M3.F32.PACK_AB_MERGE_C R9, RZ, R4, RZ ;  /* 0x00000004ff09723e */ /* 0x000fe200048070ff */
[----:B------:R-:W-:-:S02]  /*1eb30*/  FMUL R4, R38, UR20 ;  /* 0x0000001426047c20 */ /* 0x000fc40008400000 */
[----:B------:R-:W3:Y:S04]  /*1eb40*/  LDL.LU R38, [R1+0x274] ;  /* 0x0002740001267983 */ /* 0x000ee80000300800 */
[----:B------:R0:W-:Y:S01]  /*1eb50*/  @!P5 STG.E.U8 desc[UR18][R24.64+0xf1], R11 ;  /* 0x0000f10b1800d986 */ /* 0x0001e2000c101112 */
[----:B------:R-:W-:Y:S01]  /*1eb60*/  ISETP.LT.OR P5, PT, R0, 0xf9, !P2 ;  /* 0x000000f90000780c */ /* 0x000fe200057a1670 */
[----:B------:R-:W-:Y:S02]  /*1eb70*/  FMUL R5, R37, UR20 ;  /* 0x0000001425057c20 */ /* 0x000fe40008400000 */
[----:B------:R-:W3:Y:S04]  /*1eb80*/  LDL.LU R37, [R1+0x278] ;  /* 0x0002780001257983 */ /* 0x000ee80000300800 */
[----:B------:R1:W-:Y:S04]  /*1eb90*/  @!P1 STG.E.U8 desc[UR18][R24.64+0xf0], R7 ;  /* 0x0000f00718009986 */ /* 0x0003e8000c101112 */
[----:B------:R-:W-:Y:S04]  /*1eba0*/  @!P6 STG.E.U8 desc[UR18][R2.64+0xf8], R13 ;  /* 0x0000f80d0200e986 */ /* 0x000fe8000c101112 */
[----:B------:R2:W-:Y:S01]  /*1ebb0*/  @!P3 STG.E.U8 desc[UR18][R2.64+0xf9], R15 ;  /* 0x0000f90f0200b986 */ /* 0x0005e2000c101112 */
[----:B0-----:R-:W-:-:S03]  /*1ebc0*/  F2FP.SATFINITE.E4M3.F32.PACK_AB_MERGE_C R11, RZ, R4, RZ ;  /* 0x00000004ff0b723e */ /* 0x001fc600048070ff */
[----:B------:R0:W-:Y:S01]  /*1ebd0*/  @!P5 STG.E.U8 desc[UR18][R24.64+0xf8], R9 ;  /* 0x0000f8091800d986 */ /* 0x0001e2000c101112 */
[----:B----4-:R-:W-:-:S03]  /*1ebe0*/  FMUL R6, R36, UR20 ;  /* 0x0000001424067c20 */ /* 0x010fc60008400000 */
[----:B------:R-:W4:Y:S01]  /*1ebf0*/  LDL.LU R36, [R1+0x27c] ;  /* 0x00027c0001247983 */ /* 0x000f220000300800 */
[----:B-1----:R-:W-:-:S03]  /*1ec00*/  FMUL R7, R35, UR20 ;  /* 0x0000001423077c20 */ /* 0x002fc60008400000 */
        /* <DEDUP_REMOVED lines=10> */
[----:B------:R-:W-:Y:S02]  /*1ecb0*/  ISETP.GE.AND P1, PT, R32, 0x81, PT ;  /* 0x000000812000780c */ /* 0x000fe40003f26270 */
[C---:B------:R-:W-:Y:S02]  /*1ecc0*/  ISETP.LT.OR P2, PT, R0.reuse, 0xfa, !P2 ;  /* 0x000000fa0000780c */ /* 0x040fe40005741670 */
[C---:B------:R-:W-:Y:S02]  /*1ecd0*/  ISETP.LT.OR P6, PT, R0.reuse, 0x1, !P1 ;  /* 0x000000010000780c */ /* 0x040fe40004fc1670 */
[----:B------:R-:W-:Y:S02]  /*1ece0*/  ISETP.LT.OR P3, PT, R0, 0x2, !P1 ;  /* 0x000000020000780c */ /* 0x000fe40004f61670 */
[----:B------:R-:W-:Y:S02]  /*1ecf0*/  F2FP.SATFINITE.E4M3.F32.PACK_AB_MERGE_C R5, RZ, R5, RZ ;  /* 0x00000005ff05723e */ /* 0x000fe400048070ff */
[----:B------:R-:W-:-:S05]  /*1ed00*/  ISETP.GE.AND P0, PT, R32, 0x89, PT ;  /* 0x000000892000780c */ /* 0x000fca0003f06270 */
[----:B------:R-:W-:Y:S01]  /*1ed10*/  @!P2 STG.E.U8 desc[UR18][R24.64+0xf9], R11 ;  /* 0x0000f90b1800a986 */ /* 0x000fe2000c101112 */
[----:B------:R-:W-:-:S03]  /*1ed20*/  F2FP.SATFINITE.E4M3.F32.PACK_AB_MERGE_C R13, RZ, R6, RZ ;  /* 0x00000006ff0d723e */ /* 0x000fc600048070ff */
[----:B------:R0:W-:Y:S01]  /*1ed30*/  @!P6 STG.E.U8 desc[UR18][R28.64], R5 ;  /* 0x000000051c00e986 */ /* 0x0001e2000c101112 */
[C---:B------:R-:W-:Y:S02]  /*1ed40*/  ISETP.LT.OR P6, PT, R0.reuse, 0x2, !P0 ;  /* 0x000000020000780c */ /* 0x040fe400047c1670 */
[C---:B------:R-:W-:Y:S01]  /*1ed50*/  ISETP.LT.OR P5, PT, R0.reuse, 0x1, !P0 ;  /* 0x000000010000780c */ /* 0x040fe200047a1670 */
[----:B------:R1:W-:Y:S01]  /*1ed60*/  @!P3 STG.E.U8 desc[UR18][R28.64+0x1], R13 ;  /* 0x0000010d1c00b986 */ /* 0x0003e2000c101112 */
[----:B------:R-:W-:Y:S02]  /*1ed70*/  ISETP.LT.OR P2, PT, R0, 0xa, !P1 ;  /* 0x0000000a0000780c */ /* 0x000fe40004f41670 */
[----:B0-----:R-:W-:Y:S02]  /*1ed80*/  F2FP.SATFINITE.E4M3.F32.PACK_AB_MERGE_C R5, RZ, R3, RZ ;  /* 0x00000003ff05723e */ /* 0x001fe400048070ff */
[----:B-1----:R-:W-:Y:S01]  /*1ed90*/  F2FP.SATFINITE.E4M3.F32.PACK_AB_MERGE_C R13, RZ, R2, RZ ;  /* 0x00000002ff0d723e */ /* 0x002fe200048070ff */
[----:B------:R-:W-:-:S02]  /*1eda0*/  FMUL R3, R38, UR20 ;  /* 0x0000001426037c20 */ /* 0x000fc40008400000 */
[----:B------:R-:W3:Y:S01]  /*1edb0*/  LDL.LU R38, [R1+0x294] ;  /* 0x0002940001267983 */ /* 0x000ee20000300800 */
[----:B------:R-:W-:Y:S02]  /*1edc0*/  F2FP.SATFINITE.E4M3.F32.PACK_AB_MERGE_C R11, RZ, R4, RZ ;  /* 0x00000004ff0b723e */ /* 0x000fe400048070ff */
[----:B------:R-:W-:Y:S01]  /*1edd0*/  ISETP.LT.OR P3, PT, R0, 0x9, !P1 ;  /* 0x000000090000780c */ /* 0x000fe20004f61670 */
[----:B------:R0:W-:Y:S01]  /*1ede0*/  @!P6 STG.E.U8 desc[UR18][R26.64+0x1], R9 ;  /* 0x000001091a00e986 */ /* 0x0001e2000c101112 */
[----:B------:R-:W-:-:S03]  /*1edf0*/  FMUL R2, R37, UR20 ;  /* 0x0000001425027c20 */ /* 0x000fc60008400000 */
[----:B------:R-:W3:Y:S01]  /*1ee00*/  LDL.LU R37, [R1+0x298] ;  /* 0x0002980001257983 */ /* 0x000ee20000300800 */
[----:B------:R-:W-:Y:S02]  /*1ee10*/  F2FP.SATFINITE.E4M3.F32.PACK_AB_MERGE_C R7, RZ, R7, RZ ;  /* 0x00000007ff07723e */ /* 0x000fe400048070ff */
[----:B0-----:R-:W-:-:S03]  /*1ee20*/  F2FP.SATFINITE.E4M3.F32.PACK_AB_MERGE_C R9, RZ, R2, RZ ;  /* 0x00000002ff09723e */ /* 0x001fc600048070ff */
        /* <DEDUP_REMOVED lines=8> */
[----:B------:R-:W4:Y:S03]  /*1eeb0*/  LDL.LU R35, [R1+0x2a0] ;  /* 0x0002a00001237983 */ /* 0x000f260000300800 */
[----:B------:R-:W-:Y:S01]  /*1eec0*/  F2FP.SATFINITE.E4M3.F32.PACK_AB_MERGE_C R15, RZ, R2, RZ ;  /* 0x00000002ff0f723e */ /* 0x000fe200048070ff */
[----:B--2---:R-:W-:Y:S02]  /*1eed0*/  FMUL R2, R34, UR20 ;  /* 0x0000001422027c20 */ /* 0x004fe40008400000 */
[----:B------:R-:W2:Y:S01]  /*1eee0*/  LDL.LU R34, [R1+0x2a4] ;  /* 0x0002a40001227983 */ /* 0x000ea20000300800 */
[----:B-----5:R-:W-:-:S03]  /*1eef0*/  FMUL R3, R33, UR20 ;  /* 0x0000001421037c20 */ /* 0x020fc60008400000 */
[----:B------:R-:W5:Y:S01]  /*1ef00*/  LDL.LU R33, [R1+0x2a8] ;  /* 0x0002a80001217983 */ /* 0x000f620000300800 */
[----:B---3--:R-:W-:-:S03]  /*1ef10*/  FMUL R4, R31, UR20 ;  /* 0x000000141f047c20 */ /* 0x008fc60008400000 */
[----:B------:R-:W3:Y:S01]  /*1ef20*/  LDL.LU R31, [R1+0x2ac] ;  /* 0x0002ac00011f7983 */ /* 0x000ee20000300800 */
[----:B0-----:R-:W-:-:S03]  /*1ef30*/  FMUL R5, R30, UR20 ;  /* 0x000000141e057c20 */ /* 0x001fc60008400000 */
[----:B------:R-:W3:Y:S01]  /*1ef40*/  LDL.LU R30, [R1+0x2b0] ;  /* 0x0002b000011e7983 */ /* 0x000ee20000300800 */
[C---:B------:R-:W-:Y:S02]  /*1ef50*/  ISETP.LT.OR P6, PT, R0.reuse, 0xa, !P0 ;  /* 0x0000000a0000780c */ /* 0x040fe400047c1670 */
[C---:B------:R-:W-:Y:S02]  /*1ef60*/  ISETP.LT.OR P5, PT, R0.reuse, 0x9, !P0 ;  /* 0x000000090000780c */ /* 0x040fe400047a1670 */
[C---:B------:R-:W-:Y:S02]  /*1ef70*/  ISETP.LT.OR P3, PT, R0.reuse, 0x11, !P1 ;  /* 0x000000110000780c */ /* 0x040fe40004f61670 */
[----:B------:R-:W-:-:S07]  /*1ef80*/  ISETP.LT.OR P2, PT, R0, 0x12, !P1 ;  /* 0x000000120000780c */ /* 0x000fce0004f41670 */
[----:B------:R0:W-:Y:S01]  /*1ef90*/  @!P6 STG.E.U8 desc[UR18][R26.64+0x9], R7 ;  /* 0x000009071a00e986 */ /* 0x0001e2000c101112 */
[----:B------:R-:W-:-:S03]  /*1efa0*/  ISETP.LT.OR P6, PT, R0, 0x12, !P0 ;  /* 0x000000120000780c */ /* 0x000fc600047c1670 */
[----:B------:R-:W-:Y:S01]  /*1efb0*/  @!P5 STG.E.U8 desc[UR18][R26.64+0x8], R13 ;  /* 0x0000080d1a00d986 */ /* 0x000fe2000c101112 */
[----:B------:R-:W-:-:S03]  /*1efc0*/  ISETP.LT.OR P5, PT, R0, 0x11, !P0 ;  /* 0x000000110000780c */ /* 0x000fc600047a1670 */
[----:B------:R1:W-:Y:S01]  /*1efd0*/  @!P3 STG.E.U8 desc[UR18][R28.64+0x10], R9 ;  /* 0x000010091c00b986 */ /* 0x0003e2000c101112 */
[C---:B------:R-:W-:Y:S02]  /*1efe0*/  ISETP.LT.OR P3, PT, R0.reuse, 0x19, !P1 ;  /* 0x000000190000780c */ /* 0x040fe40004f61670 */
[----:B0-----:R-:W-:Y:S01]  /*1eff0*/  F2FP.SATFINITE.E4M3.F32.PACK_AB_MERGE_C R7, RZ, R2, RZ ;  /* 0x00000002ff07723e */ /* 0x001fe200048070ff */
[----:B------:R0:W-:Y:S01]  /*1f000*/  @!P2 STG.E.U8 desc[UR18][R28.64+0x11], R11 ;  /* 0x0000110b1c00a986 */ /* 0x0001e2000c101112 */
[----:B------:R-:W-:Y:S02]  /*1f010*/  ISETP.LT.OR P2, PT, R0, 0x1a, !P1 ;  /* 0x0000001a0000780c */ /* 0x000fe40004f41670 */
[----:B-1----:R-:W-:Y:S01]  /*1f020*/  F2FP.SATFINITE.E4M3.F32.PACK_AB_MERGE_C R9, RZ, R3, RZ ;  /* 0x00000003ff09723e */ /* 0x002fe200048070ff */
[----:B------:R-:W-:Y:S02]  /*1f030*/  FMUL R2, R38, UR20 ;  /* 0x0000001426027c20 */ /* 0x000fe40008400000 */
[----:B------:R-:W3:Y:S01]  /*1f040*/  LDL.LU R38, [R1+0x2b4] ;  /* 0x0002b40001267983 */ /* 0x000ee20000300800 */
[----:B0-----:R-:W-:-:S03]  /*1f050*/  F2FP.SATFINITE.E4M3.F32.PACK_AB_MERGE_C R11, RZ, R4, RZ ;  /* 0x00000004ff0b723e */ /* 0x001fc600048070ff */
[----:B------:R0:W-:Y:S01]  /*1f060*/  @!P6 STG.E.U8 desc[UR18][R26.64+0x11], R7 ;  /* 0x000011071a00e986 */ /* 0x0001e2000c101112 */
[----:B------:R-:W-:Y:S01]  /*1f070*/  ISETP.LT.OR P6, PT, R0, 0x1a, !P0 ;  /* 0x0000001a0000780c */ /* 0x000fe200047c1670 */
[----:B------:R-:W-:Y:S02]  /*1f080*/  FMUL R3, R37, UR20 ;  /* 0x0000001425037c20 */ /* 0x000fe40008400000 */
[----:B------:R-:W3:Y:S01]  /*1f090*/  LDL.LU R37, [R1+0x2b8] ;  /* 0x0002b80001257983 */ /* 0x000ee20000300800 */
[----:B0-----:R-:W-:-:S03]  /*1f0a0*/  F2FP.SATFINITE.E4M3.F32.PACK_AB_MERGE_C R7, RZ, R2, RZ ;  /* 0x00000002ff07723e */ /* 0x001fc600048070ff */
[----:B------:R-:W-:Y:S04]  /*1f0b0*/  @!P5 STG.E.U8 desc[UR18][R26.64+0x10], R15 ;  /* 0x0000100f1a00d986 */ /* 0x000fe8000c101112 */
        /* <DEDUP_REMOVED lines=13> */
[----:B------:R-:W5:Y:S02]  /*1f190*/  LDL.LU R33, [R1+0x2c8] ;  /* 0x0002c80001217983 */ /* 0x000f640000300800 */
        /* <DEDUP_REMOVED lines=8> */
[----:B------:R-:W-:Y:S02]  /*1f220*/  F2FP.SATFINITE.E4M3.F32.PACK_AB_MERGE_C R5, RZ, R5, RZ ;  /* 0x00000005ff05723e */ /* 0x000fe400048070ff */
[----:B------:R-:W-:-:S05]  /*1f230*/  ISETP.LT.OR P6, PT, R0, 0x22, !P0 ;  /* 0x000000220000780c */ /* 0x000fca00047c1670 */
[----:B------:R0:W-:Y:S01]  /*1f240*/  @!P5 STG.E.U8 desc[UR18][R26.64+0x18], R5 ;  /* 0x000018051a00d986 */ /* 0x0001e2000c101112 */
[----:B------:R-:W-:-:S03]  /*1f250*/  ISETP.LT.OR P5, PT, R0, 0x21, !P0 ;  /* 0x000000210000780c */ /* 0x000fc600047a1670 */
[----:B------:R-:W-:Y:S01]  /*1f260*/  @!P3 STG.E.U8 desc[UR18][R28.64+0x20], R9 ;  /* 0x000020091c00b986 */ /* 0x000fe2000c101112 */
[----:B------:R-:W-:-:S03]  /*1f270*/  ISETP.LT.OR P3, PT, R0, 0x29, !P1 ;  /* 0x000000290000780c */ /* 0x000fc60004f61670 */
[----:B------:R1:W-:Y:S01]  /*1f280*/  @!P2 STG.E.U8 desc[UR18][R28.64+0x21], R11 ;  /* 0x0000210b1c00a986 */ /* 0x0003e2000c101112 */
[----:B------:R-:W-:Y:S02]  /*1f290*/  ISETP.LT.OR P2, PT, R0, 0x2a, !P1 ;  /* 0x0000002a0000780c */ /* 0x000fe40004f41670 */
[----:B0-----:R-:W-:Y:S02]  /*1f2a0*/  F2FP.SATFINITE.E4M3.F32.PACK_AB_MERGE_C R5, RZ, R3, RZ ;  /* 0x00000003ff05723e */ /* 0x001fe400048070ff */
[----:B-1----:R-:W-:Y:S01]  /*1f2b0*/  F2FP.SATFINITE.E4M3.F32.PACK_AB_MERGE_C R11, RZ, R2, RZ ;  /* 0x00000002ff0b723e */ /* 0x002fe200048070ff */
[----:B------:R-:W-:Y:S02]  /*1f2c0*/  FMUL R2, R38, UR20 ;  /* 0x0000001426027c20 */ /* 0x000fe40008400000 */
[----:B------:R-:W3:Y:S01]  /*1f2d0*/  LDL.LU R38, [R1+0x2d4] ;  /* 0x0002d40001267983 */ /* 0x000ee20000300800 */
[----:B------:R-:W-:-:S03]  /*1f2e0*/  F2FP.SATFINITE.E4M3.F32.PACK_AB_MERGE_C R9, RZ, R4, RZ ;  /* 0x00000004ff09723e */ /* 0x000fc600048070ff */
[----:B------:R-:W-:Y:S01]  /*1f2f0*/  @!P6 STG.E.U8 desc[UR18][R26.64+0x21], R5 ;  /* 0x000021051a00e986 */ /* 0x000fe2000c101112 */
[----:B------:R-:W-:Y:S01]  /*1f300*/  ISETP.LT.OR P6, PT, R0, 0x2a, !P0 ;  /* 0x0000002a0000780c */ /* 0x000fe200047c1670 */
[----:B------:R-:W-:Y:S02]  /*1f310*/  FMUL R3, R37, UR20 ;  /* 0x0000001425037c20 */ /* 0x000fe40008400000 */
[----:B------:R-:W3:Y:S04]  /*1f320*/  LDL.LU R37, [R1+0x2d8] ;  /* 0x0002d80001257983 */ /* 0x000ee80000300800 */
[----:B------:R-:W-:Y:S04]  /*1f330*/  @!P5 STG.E.U8 desc[UR18][R26.64+0x20], R13 ;  /* 0x0000200d1a00d986 */ /* 0x000fe8000c101112 */
[----:B------:R0:W-:Y:S04]  /*1f340*/  @!P3 STG.E.U8 desc[UR18][R28.64+0x28], R7 ;  /* 0x000028071c00b986 */ /* 0x0001e8000c101112 */
[----:B------:R1:W-:Y:S01]  /*1f350*/  @!P2 STG.E.U8 desc[UR18][R28.64+0x29], R9 ;  /* 0x000029091c00a986 */ /* 0x0003e2000c101112 */
[----:B0-----:R-:W-:-:S02]  /*1f360*/  F2FP.SATFINITE.E4M3.F32.PACK_AB_MERGE_C R7, RZ, R2, RZ ;  /* 0x00000002ff07723e */ /* 0x001fc400048070ff */
[----:B-1----:R-:W-:-:S03]  /*1f370*/  F2FP.SATFINITE.E4M3.F32.PACK_AB_MERGE_C R9, RZ, R3, RZ ;  /* 0x00000003ff09723e */ /* 0x002fc600048070ff */
[----:B------:R0:W-:Y:S01]  /*1f380*/  @!P6 STG.E.U8 desc[UR18][R26.64+0x29], R7 ;  /* 0x000029071a00e986 */ /* 0x0001e2000c101112 */
[----:B----4-:R-:W-:-:S03]  /*1f390*/  FMUL R4, R36, UR20 ;  /* 0x0000001424047c20 */ /* 0x010fc60008400000 */
[----:B------:R-:W4:Y:S02]  /*1f3a0*/  LDL.LU R36, [R1+0x2dc] ;  /* 0x0002dc0001247983 */ /* 0x000f240000300800 */
[----:B------:R-:W-:Y:S01]  /*1f3b0*/  F2FP.SATFINITE.E4M3.F32.PACK_AB_MERGE_C R13, RZ, R4, RZ ;  /* 0x00000004ff0d723e */ /* 0x000fe200048070ff */
        /* <DEDUP_REMOVED lines=15> */
[----:B------:R-:W-:Y:S01]  /*1f4b0*/  @!P5 STG.E.U8 desc[UR18][R26.64+0x28], R11 ;  /* 0x0000280b1a00d986 */ /* 0x000fe2000c101112 */
[----:B------:R-:W-:-:S03]  /*1f4c0*/  ISETP.LT.OR P5, PT, R0, 0x31, !P0 ;  /* 0x000000310000780c */ /* 0x000fc600047a1670 */
[----:B------:R0:W-:Y:S01]  /*1f4d0*/  @!P2 STG.E.U8 desc[UR18][R28.64+0x31], R13 ;  /* 0x0000310d1c00a986 */ /* 0x0001e2000c101112 */
[----:B------:R-:W-:-:S03]  /*1f4e0*/  ISETP.LT.OR P2, PT, R0, 0x3a, !P1 ;  /* 0x0000003a0000780c */ /* 0x000fc60004f41670 */
[----:B------:R1:W-:Y:S01]  /*1f4f0*/  @!P3 STG.E.U8 desc[UR18][R28.64+0x30], R9 ;  /* 0x000030091c00b986 */ /* 0x0003e2000c101112 */
[----:B------:R-:W-:Y:S02]  /*1f500*/  ISETP.LT.OR P3, PT, R0, 0x39, !P1 ;  /* 0x000000390000780c */ /* 0x000fe40004f61670 */
[----:B------:R-:W-:Y:S02]  /*1f510*/  F2FP.SATFINITE.E4M3.F32.PACK_AB_MERGE_C R5, RZ, R5, RZ ;  /* 0x00000005ff05723e */ /* 0x000fe400048070ff */
[----:B0-----:R-:W-:Y:S02]  /*1f520*/  F2FP.SATFINITE.E4M3.F32.PACK_AB_MERGE_C R13, RZ, R2, RZ ;  /* 0x00000002ff0d723e */ /* 0x001fe400048070ff */
[----:B-1----:R-:W-:Y:S01]  /*1f530*/  F2FP.SATFINITE.E4M3.F32.PACK_AB_MERGE_C R9, RZ, R3, RZ ;  /* 0x00000003ff09723e */ /* 0x002fe200048070ff */
[----:B------:R-:W-:Y:S02]  /*1f540*/  FMUL R3, R38, UR20 ;  /* 0x0000001426037c20 */ /* 0x000fe40008400000 */
[----:B------:R-:W3:Y:S01]  /*1f550*/  LDL.LU R38, [R1+0x2f4] ;  /* 0x0002f40001267983 */ /* 0x000ee20000300800 */
[----:B------:R-:W-:-:S03]  /*1f560*/  F2FP.SATFINITE.E4M3.F32.PACK_AB_MERGE_C R11, RZ, R4, RZ ;  /* 0x00000004ff0b723e */ /* 0x000fc600048070ff */
[----:B------:R0:W-:Y:S01]  /*1f570*/  @!P6 STG.E.U8 desc[UR18][R26.64+0x31], R7 ;  /* 0x000031071a00e986 */ /* 0x0001e2000c101112 */
[----:B------:R-:W-:-:S03]  /*1f580*/  FMUL R2, R37, UR20 ;  /* 0x0000001425027c20 */ /* 0x000fc60008400000 */
[----:B------:R-:W3:Y:S01]  /*1f590*/  LDL.LU R37, [R1+0x2f8] ;  /* 0x0002f80001257983 */ /* 0x000ee20000300800 */
[----:B------:R-:W-:Y:S02]  /*1f5a0*/  ISETP.LT.OR P6, PT, R0, 0x3a, !P0 ;  /* 0x0000003a0000780c */ /* 0x000fe400047c1670 */
[----:B0-----:R-:W-:Y:S01]  /*1f5b0*/  F2FP.SATFINITE.E4M3.F32.PACK_AB_MERGE_C R7, RZ, R2, RZ ;  /* 0x00000002ff07723e */ /* 0x001fe200048070ff */
[----:B------:R0:W-:Y:S04]  /*1f5c0*/  @!P5 STG.E.U8 desc[UR18][R26.64+0x30], R5 ;  /* 0x000030051a00d986 */ /* 0x0001e8000c101112 */
[----:B------:R-:W-:Y:S04]  /*1f5d0*/  @!P2 STG.E.U8 desc[UR18][R28.64+0x39], R11 ;  /* 0x0000390b1c00a986 */ /* 0x000fe8000c101112 */
[----:B------:R1:W-:Y:S01]  /*1f5e0*/  @!P3 STG.E.U8 desc[UR18][R28.64+0x38], R9 ;  /* 0x000038091c00b986 */ /* 0x0003e2000c101112 */
[----:B0-----:R-:W-:-:S05]  /*1f5f0*/  F2FP.SATFINITE.E4M3.F32.PACK_AB_MERGE_C R5, RZ, R3, RZ ;  /* 0x00000003ff05723e */ /* 0x001fca00048070ff */
        /* <DEDUP_REMOVED lines=42> */
[----:B------:R-:W-:Y:S01]  /*1f8a0*/  F2FP.SATFINITE.E4M3.F32.PACK_AB_MERGE_C R11, RZ, R4, RZ ;  /* 0x00000004ff0b723e */ /* 0x000fe200048070ff */
[----:B------:R-:W-:Y:S02]  /*1f8b0*/  FMUL R2, R35, UR20 ;  /* 0x0000001423027c20 */ /* 0x000fe40008400000 */
[----:B------:R-:W4:Y:S03]  /*1f8c0*/  LDL.LU R35, [R1+0x320] ;  /* 0x0003200001237983 */ /* 0x000f260000300800 */
[----:B-1----:R-:W-:Y:S01]  /*1f8d0*/  F2FP.SATFINITE.E4M3.F32.PACK_AB_MERGE_C R13, RZ, R2, RZ ;  /* 0x00000002ff0d723e */ /* 0x002fe200048070ff */
        /* <DEDUP_REMOVED lines=146> */
[----:B------:R-:W-:-:S03]  /*20200*/  FMUL R3, R37, UR20 ;  /* 0x0000001425037c20 */ /* 0x000fc60008400000 */
[----:B------:R-:W3:Y:S04]  /*20210*/  LDL.LU R37, [R1+0x398] ;  /* 0x0003980001257983 */ /* 0x000ee80000300800 */
[----:B------:R-:W-:Y:S04]  /*20220*/  @!P5 STG.E.U8 desc[UR18][R26.64+0x80], R13 ;  /* 0x0000800d1a00d986 */ /* 0x000fe8000c101112 */
[----:B------:R0:W-:Y:S04]  /*20230*/  @!P3 STG.E.U8 desc[UR18][R28.64+0x88], R7 ;  /* 0x000088071c00b986 */ /* 0x0001e8000c101112 */
[----:B------:R1:W-:Y:S01]  /*20240*/  @!P2 STG.E.U8 desc[UR18][R28.64+0x89], R9 ;  /* 0x000089091c00a986 */ /* 0x0003e2000c101112 */
[----:B0-----:R-:W-:-:S02]  /*20250*/  F2FP.SATFINITE.E4M3.F32.PACK_AB_MERGE_C R7, RZ, R2, RZ ;  /* 0x00000002ff07723e */ /* 0x001fc400048070ff */
[----:B-1----:R-:W-:Y:S01]  /*20260*/  F2FP.SATFINITE.E4M3.F32.PACK_AB_MERGE_C R9, RZ, R3, RZ ;  /* 0x00000003ff09723e */ /* 0x002fe200048070ff */
[----:B----4-:R-:W-:Y:S02]  /*20270*/  FMUL R4, R36, UR20 ;  /* 0x0000001424047c20 */ /* 0x010fe40008400000 */
[----:B------:R-:W4:Y:S03]  /*20280*/  LDL.LU R36, [R1+0x39c] ;  /* 0x00039c0001247983 */ /* 0x000f260000300800 */
[----:B------:R-:W-:Y:S01]  /*20290*/  F2FP.SATFINITE.E4M3.F32.PACK_AB_MERGE_C R13, RZ, R4, RZ ;  /* 0x00000004ff0d723e */ /* 0x000fe200048070ff */
[----:B------:R-:W-:Y:S02]  /*202a0*/  FMUL R5, R35, UR20 ;  /* 0x0000001423057c20 */ /* 0x000fe40008400000 */
[----:B------:R-:W4:Y:S01]  /*202b0*/  LDL.LU R35, [R1+0x3a0] ;  /* 0x0003a00001237983 */ /* 0x000f220000300800 */
[----:B--2---:R-:W-:-:S03]  /*202c0*/  FMUL R2, R34, UR20 ;  /* 0x0000001422027c20 */ /* 0x004fc60008400000 */
[----:B------:R-:W2:Y:S01]  /*202d0*/  LDL.LU R34, [R1+0x3a4] ;  /* 0x0003a40001227983 */ /* 0x000ea20000300800 */
[----:B-----5:R-:W-:-:S03]  /*202e0*/  FMUL R3, R33, UR20 ;  /* 0x0000001421037c20 */ /* 0x020fc60008400000 */
[----:B------:R-:W5:Y:S01]  /*202f0*/  LDL.LU R33, [R1+0x3a8] ;  /* 0x0003a80001217983 */ /* 0x000f620000300800 */
        /* <DEDUP_REMOVED lines=16> */
[----:B------:R-:W-:Y:S01]  /*20400*/  @!P2 STG.E.U8 desc[UR18][R28.64+0x91], R13 ;  /* 0x0000910d1c00a986 */ /* 0x000fe2000c101112 */
[----:B------:R-:W-:Y:S02]  /*20410*/  ISETP.LT.OR P2, PT, R0, 0x9a, !P1 ;  /* 0x0000009a0000780c */ /* 0x000fe40004f41670 */
        /* <DEDUP_REMOVED lines=82> */
[----:B------:R0:W-:Y:S01]  /*20940*/  @!P6 STG.E.U8 desc[UR18][R26.64+0xb1], R7 ;  /* 0x0000b1071a00e986 */ /* 0x0001e2000c101112 */
[----:B------:R-:W-:-:S03]  /*20950*/  FMUL R3, R38, UR20 ;  /* 0x0000001426037c20 */ /* 0x000fc60008400000 */
[----:B------:R-:W3:Y:S01]  /*20960*/  LDL.LU R38, [R1+0x3f4] ;  /* 0x0003f40001267983 */ /* 0x000ee20000300800 */
[----:B------:R-:W-:Y:S02]  /*20970*/  F2FP.SATFINITE.E4M3.F32.PACK_AB_MERGE_C R11, RZ, R4, RZ ;  /* 0x00000004ff0b723e */ /* 0x000fe400048070ff */
[----:B------:R-:W-:Y:S01]  /*20980*/  ISETP.LT.OR P6, PT, R0, 0xba, !P0 ;  /* 0x000000ba0000780c */ /* 0x000fe200047c1670 */
[----:B------:R-:W-:Y:S02]  /*20990*/  FMUL R2, R37, UR20 ;  /* 0x0000001425027c20 */ /* 0x000fe40008400000 */
[----:B------:R-:W3:Y:S03]  /*209a0*/  LDL.LU R37, [R1+0x3f8] ;  /* 0x0003f80001257983 */ /* 0x000ee60000300800 */
        /* <DEDUP_REMOVED lines=31> */
[----:B-1----:R-:W-:-:S03]  /*20ba0*/  F2FP.SATFINITE.E4M3.F32.PACK_AB_MERGE_C R9, RZ, R3, RZ ;  /* 0x00000003ff09723e */ /* 0x002fc600048070ff */
[----:B------:R0:W-:Y:S01]  /*20bb0*/  @!P6 STG.E.U8 desc[UR18][R26.64+0xc1], R7 ;  /* 0x0000c1071a00e986 */ /* 0x0001e2000c101112 */
[----:B------:R-:W-:Y:S01]  /*20bc0*/  FMUL R2, R38, UR20 ;  /* 0x0000001426027c20 */ /* 0x000fe20008400000 */
[----:B------:R-:W-:Y:S02]  /*20bd0*/  ISETP.LT.OR P6, PT, R0, 0xca, !P0 ;  /* 0x000000ca0000780c */ /* 0x000fe400047c1670 */
[----:B------:R-:W3:Y:S01]  /*20be0*/  LDL.LU R38, [R1+0x414] ;  /* 0x0004140001267983 */ /* 0x000ee20000300800 */
[----:B------:R-:W-:Y:S01]  /*20bf0*/  F2FP.SATFINITE.E4M3.F32.PACK_AB_MERGE_C R13, RZ, R4, RZ ;  /* 0x00000004ff0d723e */ /* 0x000fe200048070ff */
        /* <DEDUP_REMOVED lines=24> */
[C---:B------:R-:W-:Y:S01]  /*20d80*/  ISETP.LT.OR P3, PT, R0.reuse, 0xd1, !P1 ;  /* 0x000000d10000780c */ /* 0x040fe20004f61670 */
[----:B------:R-:W3:Y:S01]  /*20d90*/  LDL.LU R40, [R1+0x434] ;  /* 0x0004340001287983 */ /* 0x000ee20000300800 */
[C---:B------:R-:W-:Y:S02]  /*20da0*/  ISETP.LT.OR P2, PT, R0.reuse, 0xd2, !P1 ;  /* 0x000000d20000780c */ /* 0x040fe40004f41670 */
[----:B------:R-:W-:Y:S02]  /*20db0*/  ISETP.LT.OR P6, PT, R0, 0xd2, !P0 ;  /* 0x000000d20000780c */ /* 0x000fe400047c1670 */
[----:B------:R-:W-:-:S05]  /*20dc0*/  F2FP.SATFINITE.E4M3.F32.PACK_AB_MERGE_C R5, RZ, R5, RZ ;  /* 0x00000005ff05723e */ /* 0x000fca00048070ff */
[----:B------:R0:W-:Y:S01]  /*20dd0*/  @!P5 STG.E.U8 desc[UR18][R26.64+0xc8], R5 ;  /* 0x0000c8051a00d986 */ /* 0x0001e2000c101112 */
[----:B------:R-:W-:-:S03]  /*20de0*/  ISETP.LT.OR P5, PT, R0, 0xd1, !P0 ;  /* 0x000000d10000780c */ /* 0x000fc600047a1670 */
[----:B------:R-:W-:Y:S01]  /*20df0*/  @!P3 STG.E.U8 desc[UR18][R28.64+0xd0], R9 ;  /* 0x0000d0091c00b986 */ /* 0x000fe2000c101112 */
[----:B------:R-:W-:-:S03]  /*20e00*/  ISETP.LT.OR P3, PT, R0, 0xd9, !P1 ;  /* 0x000000d90000780c */ /* 0x000fc60004f61670 */
[----:B------:R1:W-:Y:S01]  /*20e10*/  @!P2 STG.E.U8 desc[UR18][R28.64+0xd1], R11 ;  /* 0x0000d10b1c00a986 */ /* 0x0003e2000c101112 */
[----:B0-----:R-:W-:Y:S02]  /*20e20*/  F2FP.SATFINITE.E4M3.F32.PACK_AB_MERGE_C R5, RZ, R3, RZ ;  /* 0x00000003ff05723e */ /* 0x001fe400048070ff */
[----:B------:R-:W-:-:S03]  /*20e30*/  ISETP.LT.OR P2, PT, R0, 0xda, !P1 ;  /* 0x000000da0000780c */ /* 0x000fc60004f41670 */
[----:B------:R-:W-:Y:S01]  /*20e40*/  @!P6 STG.E.U8 desc[UR18][R26.64+0xd1], R5 ;  /* 0x0000d1051a00e986 */ /* 0x000fe2000c101112 */
[----:B-1----:R-:W-:Y:S02]  /*20e50*/  F2FP.SATFINITE.E4M3.F32.PACK_AB_MERGE_C R11, RZ, R2, RZ ;  /* 0x00000002ff0b723e */ /* 0x002fe400048070ff */
[----:B------:R-:W-:Y:S01]  /*20e60*/  ISETP.LT.OR P6, PT, R0, 0xda, !P0 ;  /* 0x000000da0000780c */ /* 0x000fe200047c1670 */
[----:B------:R-:W-:Y:S02]  /*20e70*/  FMUL R2, R38, UR20 ;  /* 0x0000001426027c20 */ /* 0x000fe40008400000 */
[----:B------:R-:W3:Y:S01]  /*20e80*/  LDL.LU R38, [R1+0x438] ;  /* 0x0004380001267983 */ /* 0x000ee20000300800 */
[----:B------:R-:W-:Y:S01]  /*20e90*/  F2FP.SATFINITE.E4M3.F32.PACK_AB_MERGE_C R9, RZ, R4, RZ ;  /* 0x00000004ff09723e */ /* 0x000fe200048070ff */
        /* <DEDUP_REMOVED lines=14> */
[----:B------:R-:W2:Y:S02]  /*20f80*/  LDL.LU R34, [R1+0x448] ;  /* 0x0004480001227983 */ /* 0x000ea40000300800 */
[----:B0-----:R-:W-:Y:S01]  /*20f90*/  F2FP.SATFINITE.E4M3.F32.PACK_AB_MERGE_C R7, RZ, R2, RZ ;  /* 0x00000002ff07723e */ /* 0x001fe200048070ff */
[----:B-----5:R-:W-:Y:S02]  /*20fa0*/  FMUL R3, R33, UR20 ;  /* 0x0000001421037c20 */ /* 0x020fe40008400000 */
[----:B------:R-:W5:Y:S01]  /*20fb0*/  LDL.LU R33, [R1+0x44c] ;  /* 0x00044c0001217983 */ /* 0x000f620000300800 */
[----:B---3--:R-:W-:-:S03]  /*20fc0*/  FMUL R4, R31, UR20 ;  /* 0x000000141f047c20 */ /* 0x008fc60008400000 */
        /* <DEDUP_REMOVED lines=13> */
[----:B------:R-:W-:Y:S02]  /*210a0*/  F2FP.SATFINITE.E4M3.F32.PACK_AB_MERGE_C R5, RZ, R5, RZ ;  /* 0x00000005ff05723e */ /* 0x000fe400048070ff */
[----:B0-----:R-:W-:Y:S01]  /*210b0*/  F2FP.SATFINITE.E4M3.F32.PACK_AB_MERGE_C R11, RZ, R4, RZ ;  /* 0x00000004ff0b723e */ /* 0x001fe200048070ff */
[----:B------:R-:W-:Y:S01]  /*210c0*/  @!P6 STG.E.U8 desc[UR18][R26.64+0xe1], R7 ;  /* 0x0000e1071a00e986 */ /* 0x000fe2000c101112 */
[C---:B------:R-:W-:Y:S02]  /*210d0*/  ISETP.LT.OR P6, PT, R0.reuse, 0xea, !P0 ;  /* 0x000000ea0000780c */ /* 0x040fe400047c1670 */
[----:B-1----:R-:W-:Y:S01]  /*210e0*/  F2FP.SATFINITE.E4M3.F32.PACK_AB_MERGE_C R9, RZ, R3, RZ ;  /* 0x00000003ff09723e */ /* 0x002fe200048070ff */
[----:B------:R0:W-:Y:S01]  /*210f0*/  @!P5 STG.E.U8 desc[UR18][R26.64+0xe0], R5 ;  /* 0x0000e0051a00d986 */ /* 0x0001e2000c101112 */
[----:B------:R-:W-:-:S03]  /*21100*/  ISETP.LT.OR P5, PT, R0, 0xe9, !P0 ;  /* 0x000000e90000780c */ /* 0x000fc600047a1670 */
[----:B------:R-:W-:Y:S01]  /*21110*/  @!P2 STG.E.U8 desc[UR18][R28.64+0xe9], R11 ;  /* 0x0000e90b1c00a986 */ /* 0x000fe2000c101112 */
[----:B------:R-:W-:Y:S01]  /*21120*/  ISETP.LT.OR P2, PT, R0, 0xf2, !P1 ;  /* 0x000000f20000780c */ /* 0x000fe20004f41670 */
[----:B------:R-:W-:Y:S02]  /*21130*/  FMUL R3, R40, UR20 ;  /* 0x0000001428037c20 */ /* 0x000fe40008400000 */
[----:B------:R1:W-:Y:S01]  /*21140*/  @!P3 STG.E.U8 desc[UR18][R28.64+0xe8], R9 ;  /* 0x0000e8091c00b986 */ /* 0x0003e2000c101112 */
[----:B------:R-:W-:Y:S02]  /*21150*/  ISETP.LT.OR P3, PT, R0, 0xf1, !P1 ;  /* 0x000000f10000780c */ /* 0x000fe40004f61670 */
[----:B------:R-:W-:Y:S01]  /*21160*/  F2FP.SATFINITE.E4M3.F32.PACK_AB_MERGE_C R13, RZ, R2, RZ ;  /* 0x00000002ff0d723e */ /* 0x000fe200048070ff */
[----:B------:R-:W-:Y:S01]  /*21170*/  FMUL R2, R38, UR20 ;  /* 0x0000001426027c20 */ /* 0x000fe20008400000 */
[----:B------:R-:W-:Y:S01]  /*21180*/  FMUL R4, R37, UR20 ;  /* 0x0000001425047c20 */ /* 0x000fe20008400000 */
[----:B------:R-:W-:-:S03]  /*21190*/  F2FP.SATFINITE.E4M3.F32.PACK_AB_MERGE_C R3, RZ, R3, RZ ;  /* 0x00000003ff03723e */ /* 0x000fc600048070ff */
[----:B0-----:R-:W-:Y:S02]  /*211a0*/  F2FP.SATFINITE.E4M3.F32.PACK_AB_MERGE_C R5, RZ, R2, RZ ;  /* 0x00000002ff05723e */ /* 0x001fe400048070ff */
[----:B------:R-:W-:Y:S01]  /*211b0*/  F2FP.SATFINITE.E4M3.F32.PACK_AB_MERGE_C R7, RZ, R4, RZ ;  /* 0x00000004ff07723e */ /* 0x000fe200048070ff */
[----:B------:R-:W-:Y:S01]  /*211c0*/  @!P5 STG.E.U8 desc[UR18][R26.64+0xe8], R13 ;  /* 0x0000e80d1a00d986 */ /* 0x000fe2000c101112 */
[----:B------:R-:W-:-:S03]  /*211d0*/  ISETP.LT.OR P5, PT, R0, 0xf1, !P0 ;  /* 0x000000f10000780c */ /* 0x000fc600047a1670 */
[----:B------:R-:W-:Y:S01]  /*211e0*/  @!P6 STG.E.U8 desc[UR18][R26.64+0xe9], R3 ;  /* 0x0000e9031a00e986 */ /* 0x000fe2000c101112 */
[----:B------:R-:W-:-:S03]  /*211f0*/  ISETP.LT.OR P6, PT, R0, 0xf2, !P0 ;  /* 0x000000f20000780c */ /* 0x000fc600047c1670 */
[----:B------:R0:W-:Y:S01]  /*21200*/  @!P2 STG.E.U8 desc[UR18][R28.64+0xf1], R7 ;  /* 0x0000f1071c00a986 */ /* 0x0001e2000c101112 */
[C---:B------:R-:W-:Y:S02]  /*21210*/  ISETP.LT.OR P2, PT, R0.reuse, 0xf9, !P1 ;  /* 0x000000f90000780c */ /* 0x040fe40004f41670 */
[C---:B------:R-:W-:Y:S01]  /*21220*/  ISETP.LT.OR P1, PT, R0.reuse, 0xfa, !P1 ;  /* 0x000000fa0000780c */ /* 0x040fe20004f21670 */
[----:B------:R3:W-:Y:S01]  /*21230*/  @!P3 STG.E.U8 desc[UR18][R28.64+0xf0], R5 ;  /* 0x0000f0051c00b986 */ /* 0x0007e2000c101112 */
[C---:B------:R-:W-:Y:S02]  /*21240*/  ISETP.LT.OR P3, PT, R0.reuse, 0xf9, !P0 ;  /* 0x000000f90000780c */ /* 0x040fe40004761670 */
[----:B------:R-:W-:Y:S01]  /*21250*/  ISETP.LT.OR P0, PT, R0, 0xfa, !P0 ;  /* 0x000000fa0000780c */ /* 0x000fe20004701670 */
[----:B----4-:R-:W-:-:S05]  /*21260*/  FMUL R2, R36, UR20 ;  /* 0x0000001424027c20 */ /* 0x010fca0008400000 */
[----:B-1----:R-:W-:-:S05]  /*21270*/  F2FP.SATFINITE.E4M3.F32.PACK_AB_MERGE_C R9, RZ, R2, RZ ;  /* 0x00000002ff09723e */ /* 0x002fca00048070ff */
[----:B------:R1:W-:Y:S01]  /*21280*/  @!P5 STG.E.U8 desc[UR18][R26.64+0xf0], R9 ;  /* 0x0000f0091a00d986 */ /* 0x0003e2000c101112 */
[----:B------:R-:W-:-:S05]  /*21290*/  FMUL R0, R35, UR20 ;  /* 0x0000001423007c20 */ /* 0x000fca0008400000 */
[----:B0-----:R-:W-:Y:S01]  /*212a0*/  F2FP.SATFINITE.E4M3.F32.PACK_AB_MERGE_C R7, RZ, R0, RZ ;  /* 0x00000000ff07723e */ /* 0x001fe200048070ff */
[----:B--2---:R-:W-:Y:S01]  /*212b0*/  FMUL R2, R34, UR20 ;  /* 0x0000001422027c20 */ /* 0x004fe20008400000 */
[----:B-----5:R-:W-:-:S04]  /*212c0*/  FMUL R3, R33, UR20 ;  /* 0x0000001421037c20 */ /* 0x020fc80008400000 */
[----:B------:R-:W-:Y:S02]  /*212d0*/  F2FP.SATFINITE.E4M3.F32.PACK_AB_MERGE_C R11, RZ, R2, RZ ;  /* 0x00000002ff0b723e */ /* 0x000fe400048070ff */
[----:B------:R-:W-:Y:S01]  /*212e0*/  F2FP.SATFINITE.E4M3.F32.PACK_AB_MERGE_C R3, RZ, R3, RZ ;  /* 0x00000003ff03723e */ /* 0x000fe200048070ff */
[----:B------:R1:W-:Y:S01]  /*212f0*/  @!P6 STG.E.U8 desc[UR18][R26.64+0xf1], R7 ;  /* 0x0000f1071a00e986 */ /* 0x0003e2000c101112 */
[----:B---3--:R-:W-:Y:S01]  /*21300*/  FMUL R4, R31, UR20 ;  /* 0x000000141f047c20 */ /* 0x008fe20008400000 */
[----:B------:R-:W-:-:S04]  /*21310*/  FMUL R5, R30, UR20 ;  /* 0x000000141e057c20 */ /* 0x000fc80008400000 */
[----:B------:R-:W-:Y:S02]  /*21320*/  F2FP.SATFINITE.E4M3.F32.PACK_AB_MERGE_C R13, RZ, R4, RZ ;  /* 0x00000004ff0d723e */ /* 0x000fe400048070ff */
[----:B------:R-:W-:Y:S01]  /*21330*/  F2FP.SATFINITE.E4M3.F32.PACK_AB_MERGE_C R5, RZ, R5, RZ ;  /* 0x00000005ff05723e */ /* 0x000fe200048070ff */
[----:B------:R1:W-:Y:S04]  /*21340*/  @!P2 STG.E.U8 desc[UR18][R28.64+0xf8], R11 ;  /* 0x0000f80b1c00a986 */ /* 0x0003e8000c101112 */
[----:B------:R1:W-:Y:S04]  /*21350*/  @!P1 STG.E.U8 desc[UR18][R28.64+0xf9], R3 ;  /* 0x0000f9031c009986 */ /* 0x0003e8000c101112 */
[----:B------:R1:W-:Y:S04]  /*21360*/  @!P3 STG.E.U8 desc[UR18][R26.64+0xf8], R13 ;  /* 0x0000f80d1a00b986 */ /* 0x0003e8000c101112 */
[----:B------:R1:W-:Y:S02]  /*21370*/  @!P0 STG.E.U8 desc[UR18][R26.64+0xf9], R5 ;  /* 0x0000f9051a008986 */ /* 0x0003e4000c101112 */
.L_x_545:
[----:B------:R-:W-:Y:S05]  /*21380*/  BSYNC B0 ;  /* 0x0000000000007941 */ /* 0x000fea0003800000 */
.L_x_31:
[----:B-12---:R-:W2:Y:S04]  /*21390*/  LDL.LU R3, [R1+0x458] ;  /* 0x0004580001037983 */ /* 0x006ea80000300800 */
[----:B------:R-:W2:Y:S01]  /*213a0*/  LDL.LU R2, [R1+0x45c] ;  /* 0x00045c0001027983 */ /* 0x000ea20000300800 */
[----:B------:R-:W-:Y:S01]  /*213b0*/  ULDC UR6, c[0x0][0xc] ;  /* 0x0000030000067ab9 */ /* 0x000fe20000000800 */
[----:B------:R-:W-:Y:S01]  /*213c0*/  ULDC UR7, c[0x0][0x10] ;  /* 0x0000040000077ab9 */ /* 0x000fe20000000800 */
[----:B---34-:R-:W2:Y:S01]  /*213d0*/  LDC R5, c[0x0][0x14] ;  /* 0x00000500ff057b82 */ /* 0x018ea20000000800 */
[----:B------:R-:W-:Y:S01]  /*213e0*/  UIMAD.WIDE.U32 UR6, UR6, UR7, URZ ;  /* 0x00000007060672a5 */ /* 0x000fe2000f8e003f */
[----:B-----5:R-:W-:Y:S01]  /*213f0*/  PRMT R0, RZ, 0x7610, R0 ;  /* 0x00007610ff007816 */ /* 0x020fe20000000000 */
[----:B------:R-:W-:-:S04]  /*21400*/  UMOV UR14, 0xffffffff ;  /* 0xffffffff000e7882 */ /* 0x000fc80000000000 */
[----:B--2---:R-:W-:-:S04]  /*21410*/  IMAD.WIDE.U32 R2, R5, UR6, R2 ;  /* 0x0000000605027c25 */ /* 0x004fc8000f8e0002 */
[----:B------:R-:W-:Y:S01]  /*21420*/  IMAD R5, R5, UR7, RZ ;  /* 0x0000000705057c24 */ /* 0x000fe2000f8e02ff */
[----:B------:R-:W-:Y:S01]  /*21430*/  ULDC.64 UR6, c[0x0][0x650] ;  /* 0x0001940000067ab9 */ /* 0x000fe20000000a00 */
[----:B------:R-:W-:Y:S01]  /*21440*/  IMAD.MOV.U32 R11, RZ, RZ, R2 ;  /* 0x000000ffff0b7224 */ /* 0x000fe200078e0002 */
[----:B------:R-:W-:Y:S01]  /*21450*/  ISETP.GE.U32.AND P0, PT, R2, UR6, PT ;  /* 0x0000000602007c0c */ /* 0x000fe2000bf06070 */
[----:B------:R-:W-:Y:S02]  /*21460*/  IMAD.IADD R13, R3, 0x1, R5 ;  /* 0x00000001030d7824 */ /* 0x000fe400078e0205 */
[----:B------:R-:W-:-:S03]  /*21470*/  IMAD.MOV.U32 R2, RZ, RZ, -0x1 ;  /* 0xffffffffff027424 */ /* 0x000fc600078e00ff */
[----:B------:R1:W-:Y:S01]  /*21480*/  STL [R1+0x458], R13 ;  /* 0x0004580d01007387 */ /* 0x0003e20000100800 */
[----:B------:R-:W-:-:S03]  /*21490*/  ISETP.GE.U32.AND.EX P0, PT, R13, UR7, PT, P0 ;  /* 0x000000070d007c0c */ /* 0x000fc6000bf06100 */
[----:B------:R1:W-:Y:S04]  /*214a0*/  STL [R1+0x45c], R11 ;  /* 0x00045c0b01007387 */ /* 0x0003e80000100800 */
[----:B------:R1:W-:Y:S06]  /*214b0*/  STL [R1+0x460], R2 ;  /* 0x0004600201007387 */ /* 0x0003ec0000100800 */
[----:B------:R-:W-:Y:S05]  /*214c0*/  @P0 BRA `(.L_x_546) ;  /* 0x0000000400740947 */ /* 0x000fea0003800000 */
[----:B------:R-:W2:Y:S01]  /*214d0*/  S2R R8, SR_CTAID.X ;  /* 0x0000000000087919 */ /* 0x000ea20000002500 */
[----:B------:R-:W-:Y:S01]  /*214e0*/  ULDC.64 UR14, c[0x0][0x628] ;  /* 0x00018a00000e7ab9 */ /* 0x000fe20000000a00 */
[----:B------:R-:W3:Y:S01]  /*214f0*/  LDC R9, c[0x0][0x144] ;  /* 0x00005100ff097b82 */ /* 0x000ee20000000800 */
[----:B------:R-:W-:Y:S01]  /*21500*/  ULDC UR6, c[0x0][0x150] ;  /* 0x0000540000067ab9 */ /* 0x000fe20000000800 */
[----:B------:R-:W4:Y:S01]  /*21510*/  S2R R12, SR_CTAID.Y ;  /* 0x00000000000c7919 */ /* 0x000f220000002600 */
[----:B------:R-:W-:Y:S01]  /*21520*/  ISETP.NE.U32.AND P0, PT, RZ, UR14, PT ;  /* 0x0000000eff007c0c */ /* 0x000fe2000bf05070 */
[----:B------:R-:W-:Y:S01]  /*21530*/  ULDC UR17, c[0x0][0x630] ;  /* 0x00018c0000117ab9 */ /* 0x000fe20000000800 */
[----:B------:R-:W-:Y:S02]  /*21540*/  R2UR UR10, R11 ;  /* 0x000000000b0a72ca */ /* 0x000fe400000e0000 */
[----:B------:R-:W-:Y:S01]  /*21550*/  ISETP.NE.AND.EX P0, PT, RZ, UR15, PT, P0 ;  /* 0x0000000fff007c0c */ /* 0x000fe2000bf05300 */
[----:B0-----:R-:W0:Y:S01]  /*21560*/  LDC.64 R6, c[0x0][0x620] ;  /* 0x00018800ff067b82 */ /* 0x001e220000000a00 */
[----:B------:R-:W-:-:S02]  /*21570*/  R2UR UR11, R13 ;  /* 0x000000000d0b72ca */ /* 0x000fc400000e0000 */
[----:B--2---:R-:W-:-:S05]  /*21580*/  I2FP.F32.U32 R0, R8 ;  /* 0x0000000800007245 */ /* 0x004fca0000201000 */
[----:B------:R-:W-:-:S06]  /*21590*/  FMUL R0, R0, UR6 ;  /* 0x0000000600007c20 */ /* 0x000fcc0008400000 */
[----:B------:R-:W2:Y:S01]  /*215a0*/  F2I.U32.TRUNC.NTZ R0, R0 ;  /* 0x0000000000007305 */ /* 0x000ea2000020f000 */
[----:B----4-:R-:W-:Y:S05]  /*215b0*/  @!P0 BRA `(.L_x_547) ;  /* 0x0000000000308947 */ /* 0x010fea0003800000 */
        /* <DEDUP_REMOVED lines=12> */
.L_x_547:
[----:B------:R-:W-:Y:S01]  /*21680*/  USHF.R.U64 UR14, UR10, UR17, UR11 ;  /* 0x000000110a0e7299 */ /* 0x000fe2000800120b */
[----:B------:R-:W4:Y:S01]  /*21690*/  LDC.64 R22, c[0x0][0x640] ;  /* 0x00019000ff167b82 */ /* 0x000f220000000a00 */
[----:B------:R-:W-:Y:S01]  /*216a0*/  USHF.R.U32.HI UR6, URZ, UR17, UR11 ;  /* 0x000000113f067299 */ /* 0x000fe2000801160b */
[----:B--2---:R-:W-:Y:S02]  /*216b0*/  IMAD.MOV R10, RZ, RZ, -R0 ;  /* 0x000000ffff0a7224 */ /* 0x004fe400078e0a00 */
[----:B-1----:R-:W-:Y:S01]  /*216c0*/  IMAD.MOV.U32 R2, RZ, RZ, R11 ;  /* 0x000000ffff027224 */ /* 0x002fe200078e000b */
[----:B------:R-:W-:Y:S01]  /*216d0*/  IADD3 R5, P0, RZ, -UR14, RZ ;  /* 0x8000000eff057c10 */ /* 0x000fe2000ff1e0ff */
[----:B---3--:R-:W-:Y:S02]  /*216e0*/  IMAD R18, R9, R10, R8 ;  /* 0x0000000a09127224 */ /* 0x008fe400078e0208 */
[----:B------:R-:W1:Y:S02]  /*216f0*/  LDC R4, c[0x0][0x618] ;  /* 0x00018600ff047b82 */ /* 0x000e640000000800 */
[----:B------:R-:W-:Y:S01]  /*21700*/  IMAD.X R3, RZ, RZ, ~UR6, P0 ;  /* 0x80000006ff037e24 */ /* 0x000fe200080e06ff */
[----:B------:R-:W-:-:S03]  /*21710*/  ULDC UR6, c[0x0][0x154] ;  /* 0x0000550000067ab9 */ /* 0x000fc60000000800 */
[-C--:B0-----:R-:W-:Y:S02]  /*21720*/  IMAD R0, R3, R6.reuse, RZ ;  /* 0x0000000603007224 */ /* 0x081fe400078e02ff */
[----:B------:R-:W0:Y:S01]  /*21730*/  LDC R14, c[0x0][0x608] ;  /* 0x00018200ff0e7b82 */ /* 0x000e220000000800 */
[----:B------:R-:W-:Y:S02]  /*21740*/  IMAD.MOV.U32 R3, RZ, RZ, R13 ;  /* 0x000000ffff037224 */ /* 0x000fe400078e000d */
[----:B------:R-:W-:-:S05]  /*21750*/  IMAD.WIDE.U32 R2, R5, R6, R2 ;  /* 0x0000000605027225 */ /* 0x000fca00078e0002 */
[----:B------:R-:W2:Y:S01]  /*21760*/  LDC R20, c[0x0][0x658] ;  /* 0x00019600ff147b82 */ /* 0x000ea20000000800 */
[----:B------:R-:W-:Y:S01]  /*21770*/  IMAD R5, R5, R7, R0 ;  /* 0x0000000705057224 */ /* 0x000fe200078e0200 */
[----:B------:R-:W-:Y:S01]  /*21780*/  I2FP.F32.U32 R0, R12 ;  /* 0x0000000c00007245 */ /* 0x000fe20000201000 */
[----:B------:R-:W-:Y:S01]  /*21790*/  IMAD.MOV.U32 R7, RZ, RZ, 0x1 ;  /* 0x00000001ff077424 */ /* 0x000fe200078e00ff */
[----:B----4-:R-:W-:Y:S01]  /*217a0*/  ISETP.NE.U32.AND P0, PT, R22, RZ, PT ;  /* 0x000000ff1600720c */ /* 0x010fe20003f05070 */
[----:B------:R-:W-:Y:S02]  /*217b0*/  IMAD.IADD R3, R3, 0x1, R5 ;  /* 0x0000000103037824 */ /* 0x000fe400078e0205 */
[----:B------:R-:W-:Y:S01]  /*217c0*/  FMUL R0, R0, UR6 ;  /* 0x0000000600007c20 */ /* 0x000fe20008400000 */
[----:B------:R-:W3:Y:S01]  /*217d0*/  LDC R15, c[0x0][0x148] ;  /* 0x00005200ff0f7b82 */ /* 0x000ee20000000800 */
[----:B------:R-:W-:Y:S01]  /*217e0*/  ISETP.NE.AND.EX P0, PT, R23, RZ, PT, P0 ;  /* 0x000000ff1700720c */ /* 0x000fe20003f05300 */
[----:B------:R-:W-:Y:S01]  /*217f0*/  IMAD.MOV.U32 R5, RZ, RZ, -0x1 ;  /* 0xffffffffff057424 */ /* 0x000fe200078e00ff */
[-CC-:B-1----:R-:W-:Y:S01]  /*21800*/  SHF.R.U64 R10, R2, R4.reuse, R3.reuse ;  /* 0x00000004020a7219 */ /* 0x182fe20000001203 */
[----:B------:R1:W4:Y:S01]  /*21810*/  F2I.U32.TRUNC.NTZ R13, R0 ;  /* 0x00000000000d7305 */ /* 0x000322000020f000 */
[----:B------:R-:W-:-:S03]  /*21820*/  SHF.R.U32.HI R3, RZ, R4, R3 ;  /* 0x00000004ff037219 */ /* 0x000fc60000011603 */
[----:B------:R-:W1:Y:S01]  /*21830*/  LDC R16, c[0x0][0x600] ;  /* 0x00018000ff107b82 */ /* 0x000e620000000800 */
[-CC-:B0-----:R-:W-:Y:S02]  /*21840*/  SHF.R.U64 R8, R10, R14.reuse, R3.reuse ;  /* 0x0000000e0a087219 */ /* 0x181fe40000001203 */
[----:B------:R-:W-:-:S05]  /*21850*/  SHF.R.U32.HI R3, RZ, R14, R3 ;  /* 0x0000000eff037219 */ /* 0x000fca0000011603 */
[----:B------:R-:W0:Y:S01]  /*21860*/  LDC R17, c[0x0][0x648] ;  /* 0x00019200ff117b82 */ /* 0x000e220000000800 */
[-CC-:B--2---:R-:W-:Y:S02]  /*21870*/  SHF.R.U64 R11, R8, R20.reuse, R3.reuse ;  /* 0x00000014080b7219 */ /* 0x184fe40000001203 */
[-C--:B------:R-:W-:Y:S02]  /*21880*/  SHF.L.U32 R5, R5, R20.reuse, RZ ;  /* 0x0000001405057219 */ /* 0x080fe400000006ff */
[-C--:B------:R-:W-:Y:S01]  /*21890*/  SHF.R.U32.HI R3, RZ, R20.reuse, R3 ;  /* 0x00000014ff037219 */ /* 0x080fe20000011603 */
[----:B------:R-:W-:Y:S01]  /*218a0*/  IMAD.MOV.U32 R2, RZ, RZ, R11 ;  /* 0x000000ffff027224 */ /* 0x000fe200078e000b */
[----:B------:R-:W-:Y:S01]  /*218b0*/  SHF.L.U32 R20, R7, R20, RZ ;  /* 0x0000001407147219 */ /* 0x000fe200000006ff */
[----:B------:R-:W2:Y:S01]  /*218c0*/  LDC R19, c[0x0][0x638] ;  /* 0x00018e00ff137b82 */ /* 0x000ea20000000800 */
[----:B------:R-:W-:-:S07]  /*218d0*/  LOP3.LUT R39, RZ, R5, RZ, 0x33, !PT ;  /* 0x00000005ff277212 */ /* 0x000fce00078e33ff */
[----:B------:R-:W0:Y:S01]  /*218e0*/  LDC R21, c[0x0][0x610] ;  /* 0x00018400ff157b82 */ /* 0x000e220000000800 */
[----:B----4-:R-:W-:Y:S05]  /*218f0*/  @!P0 BRA `(.L_x_548) ;  /* 0x0000000000288947 */ /* 0x010fea0003800000 */
[----:B-1----:R-:W1:Y:S02]  /*21900*/  LDC R0, c[0x0][0x64c] ;  /* 0x00019300ff007b82 */ /* 0x002e640000000800 */
[----:B-1----:R-:W-:-:S05]  /*21910*/  IADD3 R7, P0, R11, R0, RZ ;  /* 0x000000000b077210 */ /* 0x002fca0007f1e0ff */
        /* <DEDUP_REMOVED lines=8> */
.L_x_548:
[----:B01----:R-:W-:Y:S01]  /*219a0*/  SHF.R.U64 R0, R2, R17, R3 ;  /* 0x0000001102007219 */ /* 0x003fe20000001203 */
[----:B------:R-:W-:Y:S01]  /*219b0*/  VIADD R3, R16, 0xffffffff ;  /* 0xffffffff10037836 */ /* 0x000fe20000000000 */
[----:B------:R-:W-:Y:S01]  /*219c0*/  LOP3.LUT R39, R8, R39, RZ, 0xc0, !PT ;  /* 0x0000002708277212 */ /* 0x000fe200078ec0ff */
[----:B------:R-:W-:Y:S02]  /*219d0*/  IMAD.MOV R13, RZ, RZ, -R13 ;  /* 0x000000ffff0d7224 */ /* 0x000fe400078e0a0d */
[----:B------:R-:W-:Y:S01]  /*219e0*/  IMAD.MOV R2, RZ, RZ, -R0 ;  /* 0x000000ffff027224 */ /* 0x000fe200078e0a00 */
[----:B------:R-:W-:Y:S01]  /*219f0*/  LOP3.LUT R3, R10, R3, RZ, 0xc0, !PT ;  /* 0x000000030a037212 */ /* 0x000fe200078ec0ff */
[----:B------:R-:W-:Y:S02]  /*21a00*/  IMAD R39, R20, R0, R39 ;  /* 0x0000000014277224 */ /* 0x000fe400078e0227 */
[----:B---3--:R-:W-:Y:S02]  /*21a10*/  @P4 IMAD R18, R15, R13, R12 ;  /* 0x0000000d0f124224 */ /* 0x008fe400078e020c */
[----:B--2---:R-:W-:-:S02]  /*21a20*/  IMAD R0, R2, R19, R11 ;  /* 0x0000001302007224 */ /* 0x004fc400078e020b */
[----:B------:R-:W-:Y:S02]  /*21a30*/  IMAD R39, R39, R21, R18 ;  /* 0x0000001527277224 */ /* 0x000fe400078e0212 */
[----:B------:R-:W-:Y:S02]  /*21a40*/  IMAD R2, R0, R16, R3 ;  /* 0x0000001000027224 */ /* 0x000fe400078e0203 */
[----:B------:R-:W-:-:S03]  /*21a50*/  IMAD.MOV.U32 R4, RZ, RZ, 0x1 ;  /* 0x00000001ff047424 */ /* 0x000fc600078e00ff */
[----:B------:R-:W-:Y:S02]  /*21a60*/  SEL R3, R2, R39, !P4 ;  /* 0x0000002702037207 */ /* 0x000fe40006000000 */
[----:B------:R-:W-:Y:S02]  /*21a70*/  PRMT R0, R4, 0x7610, R0 ;  /* 0x0000761004007816 */ /* 0x000fe40000000000 */
[----:B------:R-:W-:Y:S01]  /*21a80*/  SEL R39, R39, R2, !P4 ;  /* 0x0000000227277207 */ /* 0x000fe20006000000 */
[----:B------:R2:W-:Y:S06]  /*21a90*/  STL [R1+0x460], R3 ;  /* 0x0004600301007387 */ /* 0x0005ec0000100800 */
.L_x_546:
[----:B------:R-:W-:Y:S01]  /*21aa0*/  UIADD3 UR5, UR12, UR5, URZ ;  /* 0x000000050c057290 */ /* 0x000fe2000fffe03f */
[----:B------:R3:W-:Y:S01]  /*21ab0*/  STL [R1+0x464], R39 ;  /* 0x0004642701007387 */ /* 0x0007e20000100800 */
[----:B------:R-:W-:Y:S02]  /*21ac0*/  LOP3.LUT P0, RZ, R0, 0xff, RZ, 0xc0, !PT ;  /* 0x000000ff00ff7812 */ /* 0x000fe4000780c0ff */
[----:B------:R-:W-:Y:S02]  /*21ad0*/  USHF.R.U32.HI UR6, URZ, 0x2, UR5 ;  /* 0x000000023f067899 */ /* 0x000fe40008011605 */
[----:B------:R-:W-:Y:S02]  /*21ae0*/  UISETP.GT.U32.AND UP1, UPT, UR5, 0x3, UPT ;  /* 0x000000030500788c */ /* 0x000fe4000bf24070 */
[----:B------:R-:W-:Y:S02]  /*21af0*/  ULOP3.LUT UR6, UR6, 0x1, URZ, 0xc0, !UPT ;  /* 0x0000000106067892 */ /* 0x000fe4000f8ec03f */
[----:B------:R-:W-:-:S02]  /*21b00*/  UISETP.LT.U32.AND UP1, UPT, UR12, 0x4, UP1 ;  /* 0x000000040c00788c */ /* 0x000fc40008f21070 */
[----:B------:R-:W-:Y:S02]  /*21b10*/  UISETP.NE.U32.AND UP0, UPT, UR6, 0x1, UPT ;  /* 0x000000010600788c */ /* 0x000fe4000bf05070 */
[----:B------:R-:W-:Y:S02]  /*21b20*/  USEL UR7, URZ, 0x1, !UP1 ;  /* 0x000000013f077887 */ /* 0x000fe4000c800000 */
[----:B------:R-:W-:Y:S02]  /*21b30*/  UISETP.GT.U32.AND UP0, UPT, UR12, 0x3, !UP0 ;  /* 0x000000030c00788c */ /* 0x000fe4000c704070 */
[----:B------:R-:W-:Y:S02]  /*21b40*/  ULOP3.LUT UR5, UR5, 0x3, URZ, 0xc0, !UPT ;  /* 0x0000000305057892 */ /* 0x000fe4000f8ec03f */
[----:B------:R-:W-:-:S04]  /*21b50*/  USEL UR6, URZ, 0x1, !UP0 ;  /* 0x000000013f067887 */ /* 0x000fc8000c000000 */
[----:B------:R-:W-:Y:S01]  /*21b60*/  ULOP3.LUT UR4, UR6, UR4, UR7, 0x96, !UPT ;  /* 0x0000000406047292 */ /* 0x000fe2000f8e9607 */
[----:B---3--:R-:W-:Y:S11]  /*21b70*/  @P0 BRA `(.L_x_549) ;  /* 0xfffffdf4002c0947 */ /* 0x008ff6000383ffff */
[----:B------:R-:W-:Y:S05]  /*21b80*/  EXIT ;  /* 0x000000000000794d */ /* 0x000fea0003800000 */
.L_x_3:
[----:B------:R-:W2:Y:S01]  /*21b90*/  LDL R18, [R1+0x45c] ;  /* 0x00045c0001127983 */ /* 0x000ea20000100800 */
[----:B------:R-:W-:-:S03]  /*21ba0*/  ULDC.64 UR4, c[0x0][0x650] ;  /* 0x0001940000047ab9 */ /* 0x000fc60000000a00 */
[----:B------:R-:W3:Y:S01]  /*21bb0*/  LDL R19, [R1+0x458] ;  /* 0x0004580001137983 */ /* 0x000ee20000100800 */
[----:B------:R-:W-:Y:S01]  /*21bc0*/  PRMT R0, RZ, 0x7610, R0 ;  /* 0x00007610ff007816 */ /* 0x000fe20000000000 */
[----:B------:R-:W-:Y:S02]  /*21bd0*/  IMAD.MOV.U32 R5, RZ, RZ, -0x1 ;  /* 0xffffffffff057424 */ /* 0x000fe400078e00ff */
[----:B------:R-:W-:Y:S02]  /*21be0*/  IMAD.MOV.U32 R4, RZ, RZ, -0x1 ;  /* 0xffffffffff047424 */ /* 0x000fe400078e00ff */
[----:B------:R-:W-:Y:S01]  /*21bf0*/  IMAD.MOV.U32 R10, RZ, RZ, -0x1 ;  /* 0xffffffffff0a7424 */ /* 0x000fe200078e00ff */
[----:B--2---:R-:W-:-:S04]  /*21c00*/  ISETP.GE.U32.AND P0, PT, R18, UR4, PT ;  /* 0x0000000412007c0c */ /* 0x004fc8000bf06070 */
[----:B---3--:R-:W-:-:S13]  /*21c10*/  ISETP.GE.U32.AND.EX P0, PT, R19, UR5, PT, P0 ;  /* 0x0000000513007c0c */ /* 0x008fda000bf06100 */
[----:B------:R-:W-:Y:S05]  /*21c20*/  @P0 BRA `(.L_x_550) ;  /* 0x0000000400600947 */ /* 0x000fea0003800000 */
[----:B------:R-:W0:Y:S01]  /*21c30*/  LDC.64 R12, c[0x0][0x628] ;  /* 0x00018a00ff0c7b82 */ /* 0x000e220000000a00 */
[----:B------:R-:W-:Y:S02]  /*21c40*/  IMAD.MOV.U32 R8, RZ, RZ, R18 ;  /* 0x000000ffff087224 */ /* 0x000fe400078e0012 */
[----:B------:R-:W-:-:S05]  /*21c50*/  IMAD.MOV.U32 R9, RZ, RZ, R19 ;  /* 0x000000ffff097224 */ /* 0x000fca00078e0013 */
[----:B------:R-:W1:Y:S08]  /*21c60*/  LDC R14, c[0x0][0x630] ;  /* 0x00018c00ff0e7b82 */ /* 0x000e700000000800 */
[----:B------:R-:W2:Y:S01]  /*21c70*/  LDC.64 R16, c[0x0][0x620] ;  /* 0x00018800ff107b82 */ /* 0x000ea20000000a00 */
[----:B0-----:R-:W-:-:S04]  /*21c80*/  ISETP.NE.U32.AND P0, PT, R12, RZ, PT ;  /* 0x000000ff0c00720c */ /* 0x001fc80003f05070 */
[----:B------:R-:W-:-:S13]  /*21c90*/  ISETP.NE.AND.EX P0, PT, R13, RZ, PT, P0 ;  /* 0x000000ff0d00720c */ /* 0x000fda0003f05300 */
[----:B-12---:R-:W-:Y:S05]  /*21ca0*/  @!P0 BRA `(.L_x_551) ;  /* 0x0000000000288947 */ /* 0x006fea0003800000 */
[----:B------:R-:W0:Y:S02]  /*21cb0*/  LDC R0, c[0x0][0x634] ;  /* 0x00018d00ff007b82 */ /* 0x000e240000000800 */
[----:B0-----:R-:W-:-:S05]  /*21cc0*/  IADD3 R9, P0, R18, R0, RZ ;  /* 0x0000000012097210 */ /* 0x001fca0007f1e0ff */
        /* <DEDUP_REMOVED lines=8> */
.L_x_551:
[-CC-:B------:R-:W-:Y:S01]  /*21d50*/  SHF.R.U64 R10, R8, R14.reuse, R9.reuse ;  /* 0x0000000e080a7219 */ /* 0x180fe20000001209 */
[----:B------:R-:W0:Y:S01]  /*21d60*/  LDC R6, c[0x0][0x618] ;  /* 0x00018600ff067b82 */ /* 0x000e220000000800 */
[----:B------:R-:W-:Y:S01]  /*21d70*/  SHF.R.U32.HI R0, RZ, R14, R9 ;  /* 0x0000000eff007219 */ /* 0x000fe20000011609 */
[----:B------:R-:W-:Y:S01]  /*21d80*/  ULDC UR4, c[0x0][0x150] ;  /* 0x0000540000047ab9 */ /* 0x000fe20000000800 */
[----:B------:R-:W-:Y:S01]  /*21d90*/  IADD3 R3, P0, RZ, -R10, RZ ;  /* 0x8000000aff037210 */ /* 0x000fe20007f1e0ff */
[----:B------:R-:W-:Y:S01]  /*21da0*/  IMAD.MOV.U32 R4, RZ, RZ, R18 ;  /* 0x000000ffff047224 */ /* 0x000fe200078e0012 */
[----:B------:R-:W-:Y:S01]  /*21db0*/  I2FP.F32.U32 R8, R2 ;  /* 0x0000000200087245 */ /* 0x000fe20000201000 */
[----:B------:R-:W-:Y:S02]  /*21dc0*/  IMAD.MOV.U32 R5, RZ, RZ, R19 ;  /* 0x000000ffff057224 */ /* 0x000fe400078e0013 */
[----:B------:R-:W1:Y:S01]  /*21dd0*/  LDC.64 R20, c[0x0][0x640] ;  /* 0x00019000ff147b82 */ /* 0x000e620000000a00 */
[----:B------:R-:W-:-:S02]  /*21de0*/  IMAD.X R7, RZ, RZ, ~R0, P0 ;  /* 0x000000ffff077224 */ /* 0x000fc400000e0e00 */
[----:B------:R-:W-:Y:S01]  /*21df0*/  FMUL R9, R8, UR4 ;  /* 0x0000000408097c20 */ /* 0x000fe20008400000 */
[----:B------:R-:W-:Y:S01]  /*21e00*/  IMAD.WIDE.U32 R4, R3, R16, R4 ;  /* 0x0000001003047225 */ /* 0x000fe200078e0004 */
[----:B------:R-:W-:-:S03]  /*21e10*/  ULDC UR4, c[0x0][0x154] ;  /* 0x0000550000047ab9 */ /* 0x000fc60000000800 */
[----:B------:R-:W-:Y:S01]  /*21e20*/  IMAD R0, R7, R16, RZ ;  /* 0x0000001007007224 */ /* 0x000fe200078e02ff */
[----:B------:R-:W2:Y:S01]  /*21e30*/  LDC R13, c[0x0][0x144] ;  /* 0x00005100ff0d7b82 */ /* 0x000ea20000000800 */
[----:B------:R-:W3:Y:S02]  /*21e40*/  F2I.U32.TRUNC.NTZ R9, R9 ;  /* 0x0000000900097305 */ /* 0x000ee4000020f000 */
[----:B------:R-:W-:-:S04]  /*21e50*/  IMAD R3, R3, R17, R0 ;  /* 0x0000001103037224 */ /* 0x000fc800078e0200 */
[----:B------:R-:W-:Y:S01]  /*21e60*/  IMAD.IADD R3, R5, 0x1, R3 ;  /* 0x0000000105037824 */ /* 0x000fe200078e0203 */
[----:B------:R-:W4:Y:S04]  /*21e70*/  LDC R12, c[0x0][0x608] ;  /* 0x00018200ff0c7b82 */ /* 0x000f280000000800 */
[-C--:B0-----:R-:W-:Y:S02]  /*21e80*/  SHF.R.U64 R8, R4, R6.reuse, R3 ;  /* 0x0000000604087219 */ /* 0x081fe40000001203 */
[----:B------:R-:W-:Y:S02]  /*21e90*/  I2FP.F32.U32 R4, R11 ;  /* 0x0000000b00047245 */ /* 0x000fe40000201000 */
[----:B------:R-:W0:Y:S01]  /*21ea0*/  LDC R7, c[0x0][0x658] ;  /* 0x00019600ff077b82 */ /* 0x000e220000000800 */
[----:B-1----:R-:W-:Y:S01]  /*21eb0*/  ISETP.NE.U32.AND P0, PT, R20, RZ, PT ;  /* 0x000000ff1400720c */ /* 0x002fe20003f05070 */
[----:B---3--:R-:W-:Y:S01]  /*21ec0*/  IMAD.MOV R0, RZ, RZ, -R9 ;  /* 0x000000ffff007224 */ /* 0x008fe200078e0a09 */
[----:B------:R-:W-:Y:S01]  /*21ed0*/  SHF.R.U32.HI R3, RZ, R6, R3 ;  /* 0x00000006ff037219 */ /* 0x000fe20000011603 */
[----:B------:R-:W-:Y:S01]  /*21ee0*/  FMUL R4, R4, UR4 ;  /* 0x0000000404047c20 */ /* 0x000fe20008400000 */
[----:B------:R-:W-:Y:S01]  /*21ef0*/  ISETP.NE.AND.EX P0, PT, R21, RZ, PT, P0 ;  /* 0x000000ff1500720c */ /* 0x000fe20003f05300 */
[----:B------:R-:W-:-:S02]  /*21f00*/  IMAD.MOV.U32 R6, RZ, RZ, -0x1 ;  /* 0xffffffffff067424 */ /* 0x000fc400078e00ff */
[----:B------:R-:W1:Y:S01]  /*21f10*/  LDC R14, c[0x0][0x148] ;  /* 0x00005200ff0e7b82 */ /* 0x000e620000000800 */
[----:B--2---:R-:W-:Y:S02]  /*21f20*/  IMAD R18, R13, R0, R2 ;  /* 0x000000000d127224 */ /* 0x004fe400078e0202 */
[----:B------:R-:W-:-:S05]  /*21f30*/  IMAD.MOV.U32 R2, RZ, RZ, 0x1 ;  /* 0x00000001ff027424 */ /* 0x000fca00078e00ff */
[----:B------:R-:W2:Y:S01]  /*21f40*/  LDC R16, c[0x0][0x600] ;  /* 0x00018000ff107b82 */ /* 0x000ea20000000800 */
[-CC-:B----4-:R-:W-:Y:S02]  /*21f50*/  SHF.R.U64 R13, R8, R12.reuse, R3.reuse ;  /* 0x0000000c080d7219 */ /* 0x190fe40000001203 */
[----:B------:R-:W-:Y:S02]  /*21f60*/  SHF.R.U32.HI R0, RZ, R12, R3 ;  /* 0x0000000cff007219 */ /* 0x000fe40000011603 */
[----:B------:R3:W4:Y:S03]  /*21f70*/  F2I.U32.TRUNC.NTZ R12, R4 ;  /* 0x00000004000c7305 */ /* 0x000726000020f000 */
[----:B------:R-:W1:Y:S01]  /*21f80*/  LDC R17, c[0x0][0x648] ;  /* 0x00019200ff117b82 */ /* 0x000e620000000800 */
[-C--:B0-----:R-:W-:Y:S02]  /*21f90*/  SHF.R.U64 R15, R13, R7.reuse, R0 ;  /* 0x000000070d0f7219 */ /* 0x081fe40000001200 */
[----:B------:R-:W-:-:S02]  /*21fa0*/  SHF.L.U32 R6, R6, R7, RZ ;  /* 0x0000000706067219 */ /* 0x000fc400000006ff */
[-C--:B------:R-:W-:Y:S01]  /*21fb0*/  SHF.L.U32 R22, R2, R7.reuse, RZ ;  /* 0x0000000702167219 */ /* 0x080fe200000006ff */
[----:B------:R-:W-:Y:S01]  /*21fc0*/  IMAD.MOV.U32 R2, RZ, RZ, R15 ;  /* 0x000000ffff027224 */ /* 0x000fe200078e000f */
[----:B------:R-:W-:Y:S01]  /*21fd0*/  SHF.R.U32.HI R3, RZ, R7, R0 ;  /* 0x00000007ff037219 */ /* 0x000fe20000011600 */
[----:B------:R-:W0:Y:S01]  /*21fe0*/  LDC R19, c[0x0][0x638] ;  /* 0x00018e00ff137b82 */ /* 0x000e220000000800 */
[----:B------:R-:W-:-:S07]  /*21ff0*/  LOP3.LUT R24, RZ, R6, RZ, 0x33, !PT ;  /* 0x00000006ff187212 */ /* 0x000fce00078e33ff */
        /* <DEDUP_REMOVED lines=12> */
.L_x_552:
[----:B-1----:R-:W-:Y:S01]  /*220c0*/  SHF.R.U64 R3, R2, R17, R3 ;  /* 0x0000001102037219 */ /* 0x002fe20000001203 */
[----:B--2---:R-:W-:Y:S01]  /*220d0*/  VIADD R7, R16, 0xffffffff ;  /* 0xffffffff10077836 */ /* 0x004fe20000000000 */
[----:B------:R-:W-:Y:S01]  /*220e0*/  LOP3.LUT R0, R13, R24, RZ, 0xc0, !PT ;  /* 0x000000180d007212 */ /* 0x000fe200078ec0ff */
[----:B------:R-:W-:Y:S02]  /*220f0*/  IMAD.MOV R12, RZ, RZ, -R12 ;  /* 0x000000ffff0c7224 */ /* 0x000fe400078e0a0c */
[----:B------:R-:W-:Y:S02]  /*22100*/  IMAD.MOV R2, RZ, RZ, -R3 ;  /* 0x000000ffff027224 */ /* 0x000fe400078e0a03 */
[----:B------:R-:W-:Y:S01]  /*22110*/  IMAD R5, R22, R3, R0 ;  /* 0x0000000316057224 */ /* 0x000fe200078e0200 */
[----:B------:R-:W-:Y:S01]  /*22120*/  LOP3.LUT R3, R8, R7, RZ, 0xc0, !PT ;  /* 0x0000000708037212 */ /* 0x000fe200078ec0ff */
[----:B------:R-:W-:Y:S02]  /*22130*/  @P4 IMAD R18, R14, R12, R11 ;  /* 0x0000000c0e124224 */ /* 0x000fe400078e020b */
[----:B0-----:R-:W-:-:S02]  /*22140*/  IMAD R0, R2, R19, R15 ;  /* 0x0000001302007224 */ /* 0x001fc400078e020f */
[----:B------:R-:W-:Y:S02]  /*22150*/  IMAD.MOV.U32 R4, RZ, RZ, 0x1 ;  /* 0x00000001ff047424 */ /* 0x000fe400078e00ff */
[----:B------:R-:W-:Y:S02]  /*22160*/  IMAD R5, R5, R23, R18 ;  /* 0x0000001705057224 */ /* 0x000fe400078e0212 */
[----:B------:R-:W-:Y:S01]  /*22170*/  IMAD R2, R0, R16, R3 ;  /* 0x0000001000027224 */ /* 0x000fe200078e0203 */
[----:B------:R-:W-:-:S04]  /*22180*/  PRMT R0, R4, 0x7610, R0 ;  /* 0x0000761004007816 */ /* 0x000fc80000000000 */
[----:B------:R-:W-:Y:S02]  /*22190*/  SEL R4, R2, R5, !P4 ;  /* 0x0000000502047207 */ /* 0x000fe40006000000 */
[----:B------:R-:W-:-:S07]  /*221a0*/  SEL R5, R5, R2, !P4 ;  /* 0x0000000205057207 */ /* 0x000fce0006000000 */
.L_x_550:
[----:B------:R-:W-:-:S08]  /*221b0*/  NOP ;  /* 0x0000000000007918 */ /* 0x000fd00000000000 */
[----:B------:R-:W0:-:S00]  /*221c0*/  USETMAXREG.DEALLOC.CTAPOOL 0x18 ;  /* 0x00000018000079c8 */ /* 0x000e0000080e0500 */
[----:B------:R-:W-:-:S13]  /*221d0*/  ISETP.NE.AND P0, PT, RZ, UR8, PT ;  /* 0x00000008ff007c0c */ /* 0x000fda000bf05270 */
[----:B------:R-:W-:Y:S05]  /*221e0*/  @P0 EXIT ;  /* 0x000000000000094d */ /* 0x000fea0003800000 */
[----:B0-----:R-:W-:Y:S01]  /*221f0*/  LOP3.LUT P0, RZ, R0, 0xff, RZ, 0xc0, !PT ;  /* 0x000000ff00ff7812 */ /* 0x001fe2000780c0ff */
[----:B------:R-:W-:Y:S02]  /*22200*/  IMAD.MOV.U32 R0, RZ, RZ, 0x1 ;  /* 0x00000001ff007424 */ /* 0x000fe400078e00ff */
[----:B------:R-:W-:-:S10]  /*22210*/  IMAD.MOV.U32 R6, RZ, RZ, RZ ;  /* 0x000000ffff067224 */ /* 0x000fd400078e00ff */
[----:B------:R-:W-:Y:S05]  /*22220*/  @!P0 BRA `(.L_x_553) ;  /* 0x0000000c00448947 */ /* 0x000fea0003800000 */
[----:B------:R-:W0:Y:S01]  /*22230*/  LDC R0, c[0x0][0x28c] ;  /* 0x0000a300ff007b82 */ /* 0x000e220000000800 */
[----:B------:R-:W1:Y:S01]  /*22240*/  S2R R2, SR_TID.X ;  /* 0x0000000000027919 */ /* 0x000e620000002100 */
[----:B------:R-:W-:Y:S01]  /*22250*/  ULDC UR5, c[0x0][0x658] ;  /* 0x0001960000057ab9 */ /* 0x000fe20000000800 */
[----:B------:R-:W-:Y:S01]  /*22260*/  UMOV UR7, 0xffffffff ;  /* 0xffffffff00077882 */ /* 0x000fe20000000000 */
[----:B------:R-:W-:Y:S01]  /*22270*/  ULDC UR6, c[0x0][0xc] ;  /* 0x0000030000067ab9 */ /* 0x000fe20000000800 */
[----:B------:R-:W-:Y:S01]  /*22280*/  USHF.L.U32 UR8, UR7, UR5, URZ ;  /* 0x0000000507087299 */ /* 0x000fe2000800063f */
[----:B------:R-:W-:Y:S01]  /*22290*/  BSSY B0, `(.L_x_553) ;  /* 0x00000ca000007945 */ /* 0x000fe20003800000 */
[----:B------:R-:W-:Y:S01]  /*222a0*/  UMOV UR9, 0x1 ;  /* 0x0000000100097882 */ /* 0x000fe20000000000 */
[----:B------:R-:W-:Y:S01]  /*222b0*/  ULDC UR7, c[0x0][0x10] ;  /* 0x0000040000077ab9 */ /* 0x000fe20000000800 */
[----:B------:R-:W-:Y:S01]  /*222c0*/  USHF.L.U32 UR18, UR9, UR5, URZ ;  /* 0x0000000509127299 */ /* 0x000fe2000800063f */
[----:B------:R-:W-:Y:S01]  /*222d0*/  IMAD.MOV.U32 R9, RZ, RZ, 0x1 ;  /* 0x00000001ff097424 */ /* 0x000fe200078e00ff */
[----:B------:R-:W-:Y:S01]  /*222e0*/  UIMAD.WIDE.U32 UR6, UR6, UR7, URZ ;  /* 0x00000007060672a5 */ /* 0x000fe2000f8e003f */
[----:B------:R-:W-:Y:S01]  /*222f0*/  IMAD.MOV.U32 R6, RZ, RZ, RZ ;  /* 0x000000ffff067224 */ /* 0x000fe200078e00ff */
[----:B------:R-:W-:Y:S01]  /*22300*/  ULDC UR5, c[0x0][0x14] ;  /* 0x0000050000057ab9 */ /* 0x000fe20000000800 */
[----:B------:R-:W-:Y:S01]  /*22310*/  ULDC UR4, c[0x0][0x600] ;  /* 0x0001800000047ab9 */ /* 0x000fe20000000800 */
[----:B------:R-:W-:-:S02]  /*22320*/  UIMAD.WIDE.U32 UR20, UR6, UR5, URZ ;  /* 0x00000005061472a5 */ /* 0x000fc4000f8e003f */
[----:B------:R-:W-:Y:S02]  /*22330*/  UIMAD UR16, UR7, UR5, URZ ;  /* 0x00000005071072a4 */ /* 0x000fe4000f8e023f */
[----:B------:R-:W-:Y:S02]  /*22340*/  ULOP3.LUT UR24, UR13, 0x2, URZ, 0xfc, !UPT ;  /* 0x000000020d187892 */ /* 0x000fe4000f8efc3f */
[----:B------:R-:W-:Y:S02]  /*22350*/  UIADD3 UR4, UR4, -0x1, URZ ;  /* 0xffffffff04047890 */ /* 0x000fe4000fffe03f */
[----:B------:R-:W-:Y:S01]  /*22360*/  ULOP3.LUT UR17, URZ, UR8, URZ, 0x33, !UPT ;  /* 0x000000083f117292 */ /* 0x000fe2000f8e333f */
[----:B0-----:R-:W-:Y:S01]  /*22370*/  VIADD R0, R0, 0x1f ;  /* 0x0000001f00007836 */ /* 0x001fe20000000000 */
[----:B------:R-:W-:Y:S01]  /*22380*/  UIADD3 UR16, UR21, UR16, URZ ;  /* 0x0000001015107290 */ /* 0x000fe2000fffe03f */
[----:B------:R-:W-:-:S03]  /*22390*/  ULDC.64 UR22, c[0x0][0x198] ;  /* 0x0000660000167ab9 */ /* 0x000fc60000000a00 */
[----:B------:R-:W-:-:S04]  /*223a0*/  SHF.R.S32.HI R3, RZ, 0x1f, R0 ;  /* 0x0000001fff037819 */ /* 0x000fc80000011400 */
[----:B------:R-:W-:Y:S01]  /*223b0*/  LEA.HI R3, R3, R0, RZ, 0x5 ;  /* 0x0000000003037211 */ /* 0x000fe200078f28ff */
[----:B------:R-:W-:Y:S01]  /*223c0*/  IMAD.MOV.U32 R0, RZ, RZ, 0x1 ;  /* 0x00000001ff007424 */ /* 0x000fe200078e00ff */
[C---:B-1----:R-:W-:Y:S02]  /*223d0*/  LOP3.LUT P3, RZ, R2.reuse, 0x7f, RZ, 0xc0, !PT ;  /* 0x0000007f02ff7812 */ /* 0x042fe4000786c0ff */
[----:B------:R-:W-:Y:S02]  /*223e0*/  SHF.R.S32.HI R7, RZ, 0x5, R3 ;  /* 0x00000005ff077819 */ /* 0x000fe40000011403 */
[----:B------:R-:W-:-:S03]  /*223f0*/  LOP3.LUT P0, RZ, R2, 0x1f, RZ, 0xc0, !PT ;  /* 0x0000001f02ff7812 */ /* 0x000fc6000780c0ff */
[----:B------:R-:W-:Y:S01]  /*22400*/  VIADD R14, R7, 0x1 ;  /* 0x00000001070e7836 */ /* 0x000fe20000000000 */
[----:B------:R-:W-:-:S13]  /*22410*/  PLOP3.LUT P0, PT, P0, P3, PT, 0x8a, 0x0 ;  /* 0x000000000000781c */ /* 0x000fda0000707172 */
.L_x_565:
[----:B------:R-:W-:-:S03]  /*22420*/  UMOV UR5, 0xffffffff ;  /* 0xffffffff00057882 */ /* 0x000fc60000000000 */
[----:B------:R-:W-:Y:S05]  /*22430*/  BRA.DIV UR5, `(.L_x_554) ;  /* 0x0000000e05bc7947 */ /* 0x000fea000b800000 */
[----:B------:R-:W-:-:S13]  /*22440*/  ELECT P1, URZ, PT ;  /* 0x00000000003f782f */ /* 0x000fda0003820000 */
.L_x_576:
[----:B------:R-:W0:Y:S01]  /*22450*/  LDC R2, c[0x0][0x28c] ;  /* 0x0000a300ff027b82 */ /* 0x000e220000000800 */
[----:B------:R-:W-:Y:S01]  /*22460*/  BSSY B1, `(.L_x_555) ;  /* 0x0000035000017945 */ /* 0x000fe20003800000 */
[----:B0-----:R-:W-:-:S13]  /*22470*/  ISETP.LT.OR P1, PT, R2, 0x1, !P1 ;  /* 0x000000010200780c */ /* 0x001fda0004f21670 */
[----:B------:R-:W-:Y:S05]  /*22480*/  @P1 BRA `(.L_x_556) ;  /* 0x0000000000c81947 */ /* 0x000fea0003800000 */
[----:B------:R-:W-:Y:S02]  /*22490*/  IMAD.SHL.U32 R4, R4, 0x100, RZ ;  /* 0x0000010004047824 */ /* 0x000fe400078e00ff */
[----:B------:R-:W-:Y:S02]  /*224a0*/  IMAD.SHL.U32 R5, R5, 0x100, RZ ;  /* 0x0000010005057824 */ /* 0x000fe400078e00ff */
[----:B------:R-:W-:Y:S02]  /*224b0*/  IMAD.MOV.U32 R13, RZ, RZ, RZ ;  /* 0x000000ffff0d7224 */ /* 0x000fe400078e00ff */
[----:B------:R-:W-:Y:S02]  /*224c0*/  IMAD.MOV.U32 R3, RZ, RZ, R14 ;  /* 0x000000ffff037224 */ /* 0x000fe400078e000e */
[----:B------:R-:W-:Y:S02]  /*224d0*/  IMAD.MOV.U32 R2, RZ, RZ, R0 ;  /* 0x000000ffff027224 */ /* 0x000fe400078e0000 */
[----:B------:R-:W-:-:S07]  /*224e0*/  IMAD.MOV.U32 R8, RZ, RZ, R6 ;  /* 0x000000ffff087224 */ /* 0x000fce00078e0006 */
.L_x_560:
[----:B------:R-:W0:Y:S01]  /*224f0*/  S2R R12, SR_CgaCtaId ;  /* 0x00000000000c7919 */ /* 0x000e220000008800 */
[----:B------:R-:W-:-:S04]  /*22500*/  MOV R11, 0x400 ;  /* 0x00000400000b7802 */ /* 0x000fc80000000f00 */
[----:B0-----:R-:W-:Y:S02]  /*22510*/  LEA R15, R12, R11, 0x18 ;  /* 0x0000000b0c0f7211 */ /* 0x001fe400078ec0ff */
[----:B------:R-:W-:Y:S01]  /*22520*/  SHF.L.U32 R11, R2, 0x1f, RZ ;  /* 0x0000001f020b7819 */ /* 0x000fe200000006ff */
[----:B------:R-:W0:Y:S02]  /*22530*/  @!P3 LDC R12, c[0x0][0x500] ;  /* 0x00014000ff0cbb82 */ /* 0x000e240000000800 */
[----:B------:R-:W-:-:S04]  /*22540*/  IMAD R16, R8, 0x8, R15 ;  /* 0x0000000808107824 */ /* 0x000fc800078e020f */
[----:B------:R-:W1:Y:S02]  /*22550*/  SYNCS.PHASECHK.TRANS64.TRYWAIT P1, [R16+URZ+0x20], R11 ;  /* 0x0000200b100075a7 */ /* 0x000e64000802017f */
[----:B-1----:R-:W-:Y:S05]  /*22560*/  @!P1 BRA `(.L_x_557) ;  /* 0x0000000c00909947 */ /* 0x002fea0003800000 */
.L_x_577:
[----:B------:R-:W-:Y:S01]  /*22570*/  UPRMT UR5, UR24, 0x9910, URZ ;  /* 0x0000991018057896 */ /* 0x000fe2000800003f */
[----:B0-----:R0:W-:Y:S03]  /*22580*/  @!P3 SYNCS.ARRIVE.TRANS64 RZ, [R16+URZ], R12 ;  /* 0x0000000c10ffb9a7 */ /* 0x0011e6000800003f */
[----:B------:R-:W-:-:S06]  /*22590*/  UISETP.NE.AND UP0, UPT, UR5, 0x2, UPT ;  /* 0x000000020500788c */ /* 0x000fcc000bf05270 */
[----:B------:R-:W-:-:S13]  /*225a0*/  PLOP3.LUT P1, PT, PT, PT, UP0, 0x80, 0x0 ;  /* 0x000000000000781c */ /* 0x000fda0003f2f008 */
[----:B0-----:R-:W-:Y:S05]  /*225b0*/  @P1 BRA `(.L_x_558) ;  /* 0x0000000000041947 */ /* 0x001fea0003800000 */
[----:B------:R-:W-:Y:S01]  /*225c0*/  BPT.TRAP 0x1 ;  /* 0x000000040000795c */ /* 0x000fe20000300000 */
.L_x_558:
[----:B------:R-:W-:Y:S05]  /*225d0*/  @P0 BRA `(.L_x_559) ;  /* 0x0000000000040947 */ /* 0x000fea0003800000 */
[----:B------:R-:W-:Y:S01]  /*225e0*/  BPT.TRAP 0x1 ;  /* 0x000000040000795c */ /* 0x000fe20000300000 */
.L_x_559:
[----:B------:R-:W-:Y:S01]  /*225f0*/  IMAD R15, R8, 0x2000, R15 ;  /* 0x00002000080f7824 */ /* 0x000fe200078e020f */
[----:B------:R-:W-:Y:S01]  /*22600*/  R2UR UR9, R16 ;  /* 0x00000000100972ca */ /* 0x000fe200000e0000 */
[----:B------:R-:W-:Y:S01]  /*22610*/  VIADD R3, R3, 0xffffffff ;  /* 0xffffffff03037836 */ /* 0x000fe20000000000 */
[----:B------:R-:W-:Y:S01]  /*22620*/  UIADD3 UR6, UP0, UR22, 0xf0, URZ ;  /* 0x000000f016067890 */ /* 0x000fe2000ff1e03f */
[----:B------:R-:W-:Y:S01]  /*22630*/  R2UR UR11, R5 ;  /* 0x00000000050b72ca */ /* 0x000fe200000e0000 */
[----:B------:R-:W-:Y:S01]  /*22640*/  UIADD3 UR26, UP1, UR22, 0x1f0, URZ ;  /* 0x000001f0161a7890 */ /* 0x000fe2000ff3e03f */
[----:B------:R-:W-:Y:S01]  /*22650*/  R2UR UR5, R15 ;  /* 0x000000000f0572ca */ /* 0x000fe200000e0000 */
[----:B------:R-:W-:Y:S01]  /*22660*/  UIADD3.X UR7, URZ, UR23, URZ, UP0, !UPT ;  /* 0x000000173f077290 */ /* 0x000fe200087fe43f */
[----:B------:R-:W-:Y:S01]  /*22670*/  R2UR UR10, R13 ;  /* 0x000000000d0a72ca */ /* 0x000fe200000e0000 */
[----:B------:R-:W-:Y:S01]  /*22680*/  VIADD R8, R8, 0x1 ;  /* 0x0000000108087836 */ /* 0x000fe20000000000 */
[----:B------:R-:W-:Y:S01]  /*22690*/  R2UR UR12, R10 ;  /* 0x000000000a0c72ca */ /* 0x000fe200000e0000 */
[----:B------:R-:W-:Y:S01]  /*226a0*/  UIADD3.X UR27, URZ, UR23, URZ, UP1, !UPT ;  /* 0x000000173f1b7290 */ /* 0x000fe20008ffe43f */
[----:B------:R-:W-:Y:S01]  /*226b0*/  R2UR UR19, R4 ;  /* 0x00000000041372ca */ /* 0x000fe200000e0000 */
[----:B------:R-:W-:Y:S01]  /*226c0*/  UMOV UR14, 0x0 ;  /* 0x00000000000e7882 */ /* 0x000fe20000000000 */
[----:B------:R-:W-:Y:S01]  /*226d0*/  ISETP.GT.AND P2, PT, R3, 0x1, PT ;  /* 0x000000010300780c */ /* 0x000fe20003f44270 */
[----:B------:R-:W-:Y:S01]  /*226e0*/  UMOV UR15, 0x10000000 ;  /* 0x10000000000f7882 */ /* 0x000fe20000000000 */
[----:B------:R-:W-:Y:S01]  /*226f0*/  ISETP.NE.AND P1, PT, R8, 0x4, PT ;  /* 0x000000040800780c */ /* 0x000fe20003f25270 */
[----:B------:R-:W-:-:S02]  /*22700*/  VIADD R13, R13, 0x20 ;  /* 0x000000200d0d7836 */ /* 0x000fc40000000000 */
[----:B------:R-:W-:Y:S01]  /*22710*/  UIADD3 UR8, UR5, 0x100, URZ ;  /* 0x0000010005087890 */ /* 0x000fe2000fffe03f */
[----:B-1----:R-:W-:Y:S01]  /*22720*/  SEL R11, RZ, 0x1, P1 ;  /* 0x00000001ff0b7807 */ /* 0x002fe20000800000 */
[----:B------:R-:W-:Y:S01]  /*22730*/  UIADD3 UR5, UR5, 0x8100, URZ ;  /* 0x0000810005057890 */ /* 0x000fe2000fffe03f */
[----:B------:R-:W-:Y:S02]  /*22740*/  SEL R8, R8, RZ, P1 ;  /* 0x000000ff08087207 */ /* 0x000fe40000800000 */
[----:B------:R-:W-:-:S04]  /*22750*/  LOP3.LUT R2, R2, R11, RZ, 0x3c, !PT ;  /* 0x0000000b02027212 */ /* 0x000fc800078e3cff */
[----:B------:R0:W-:Y:S02]  /*22760*/  UTMALDG.3D [UR8], [UR6], desc[UR14] ;  /* 0x00000e08060075b4 */ /* 0x0001e40008011000 */
[----:B0-----:R-:W-:Y:S01]  /*22770*/  UMOV UR8, UR5 ;  /* 0x0000000500087c82 */ /* 0x001fe20008000000 */
[----:B------:R-:W-:Y:S02]  /*22780*/  UMOV UR11, UR19 ;  /* 0x00000013000b7c82 */ /* 0x000fe40008000000 */
[----:B------:R0:W-:Y:S02]  /*22790*/  UTMALDG.3D [UR8], [UR26], desc[UR14] ;  /* 0x00000e081a0075b4 */ /* 0x0001e40008011000 */
[----:B0-----:R-:W-:Y:S05]  /*227a0*/  @P2 BRA `(.L_x_560) ;  /* 0xfffffffc00502947 */ /* 0x001fea000383ffff */
.L_x_556:
[----:B------:R-:W-:Y:S05]  /*227b0*/  BSYNC B1 ;  /* 0x0000000000017941 */ /* 0x000fea0003800000 */
.L_x_555:
[----:B------:R-:W2:Y:S01]  /*227c0*/  LDL.LU R16, [R1+0x458] ;  /* 0x0004580001107983 */ /* 0x000ea20000300800 */
[----:B------:R-:W-:Y:S01]  /*227d0*/  LOP3.LUT P5, RZ, R9, 0xff, RZ, 0xc0, !PT ;  /* 0x000000ff09ff7812 */ /* 0x000fe200078ac0ff */
[----:B------:R-:W-:Y:S01]  /*227e0*/  IMAD.IADD R6, R7, 0x1, R6 ;  /* 0x0000000107067824 */ /* 0x000fe200078e0206 */
[----:B------:R-:W-:Y:S01]  /*227f0*/  ULDC.64 UR6, c[0x0][0x650] ;  /* 0x0001940000067ab9 */ /* 0x000fe20000000a00 */
[----:B------:R-:W3:Y:S01]  /*22800*/  LDL.LU R15, [R1+0x45c] ;  /* 0x00045c00010f7983 */ /* 0x000ee20000300800 */
[----:B------:R-:W-:Y:S01]  /*22810*/  BSSY B1, `(.L_x_561) ;  /* 0x000006f000017945 */ /* 0x000fe20003800000 */
[----:B------:R-:W-:Y:S01]  /*22820*/  IMAD.MOV.U32 R5, RZ, RZ, -0x1 ;  /* 0xffffffffff057424 */ /* 0x000fe200078e00ff */
[----:B------:R-:W-:Y:S01]  /*22830*/  SHF.R.U32.HI R2, RZ, 0x2, R6 ;  /* 0x00000002ff027819 */ /* 0x000fe20000011606 */
[----:B------:R-:W-:Y:S01]  /*22840*/  IMAD.MOV.U32 R4, RZ, RZ, -0x1 ;  /* 0xffffffffff047424 */ /* 0x000fe200078e00ff */
[----:B------:R-:W-:Y:S01]  /*22850*/  ISETP.GT.U32.AND P1, PT, R6, 0x3, PT ;  /* 0x000000030600780c */ /* 0x000fe20003f24070 */
[----:B------:R-:W-:Y:S01]  /*22860*/  IMAD.MOV.U32 R10, RZ, RZ, -0x1 ;  /* 0xffffffffff0a7424 */ /* 0x000fe200078e00ff */
[----:B------:R-:W-:-:S02]  /*22870*/  LOP3.LUT R2, R2, 0x1, RZ, 0xc0, !PT ;  /* 0x0000000102027812 */ /* 0x000fc400078ec0ff */
[C---:B------:R-:W-:Y:S01]  /*22880*/  ISETP.LT.U32.AND P1, PT, R7.reuse, 0x4, P1 ;  /* 0x000000040700780c */ /* 0x040fe20000f21070 */
[----:B------:R-:W0:Y:S01]  /*22890*/  @P5 S2R R3, SR_CgaCtaId ;  /* 0x0000000000035919 */ /* 0x000e220000008800 */
[----:B------:R-:W-:Y:S02]  /*228a0*/  ISETP.NE.U32.AND P2, PT, R2, 0x1, PT ;  /* 0x000000010200780c */ /* 0x000fe40003f45070 */
[----:B------:R-:W-:Y:S02]  /*228b0*/  @P5 MOV R2, 0x400 ;  /* 0x0000040000025802 */ /* 0x000fe40000000f00 */
[----:B------:R-:W-:Y:S02]  /*228c0*/  ISETP.GT.U32.AND P2, PT, R7, 0x3, !P2 ;  /* 0x000000030700780c */ /* 0x000fe40005744070 */
[----:B------:R-:W-:Y:S02]  /*228d0*/  LOP3.LUT R6, R6, 0x3, RZ, 0xc0, !PT ;  /* 0x0000000306067812 */ /* 0x000fe400078ec0ff */
[----:B------:R-:W-:-:S02]  /*228e0*/  PRMT R9, RZ, 0x7610, R9 ;  /* 0x00007610ff097816 */ /* 0x000fc40000000009 */
[----:B0-----:R-:W-:Y:S02]  /*228f0*/  @P5 LEA R2, R3, R2, 0x18 ;  /* 0x0000000203025211 */ /* 0x001fe400078ec0ff */
[----:B------:R-:W-:Y:S02]  /*22900*/  SEL R3, RZ, 0x1, !P1 ;  /* 0x00000001ff037807 */ /* 0x000fe40004800000 */
[----:B------:R0:W-:Y:S02]  /*22910*/  @P5 SYNCS.ARRIVE.TRANS64.A1T0 RZ, [R2+URZ+0x58], RZ ;  /* 0x000058ff02ff59a7 */ /* 0x0001e4000810003f */
[----:B0-----:R-:W-:-:S04]  /*22920*/  SEL R2, RZ, 0x1, !P2 ;  /* 0x00000001ff027807 */ /* 0x001fc80005000000 */
[----:B------:R-:W-:Y:S02]  /*22930*/  LOP3.LUT R0, R2, R0, R3, 0x96, !PT ;  /* 0x0000000002007212 */ /* 0x000fe400078e9603 */
[----:B------:R-:W-:Y:S02]  /*22940*/  PRMT R2, RZ, 0x7610, R2 ;  /* 0x00007610ff027816 */ /* 0x000fe40000000002 */
[----:B---3--:R-:W-:-:S04]  /*22950*/  IADD3 R15, P1, R15, UR20, RZ ;  /* 0x000000140f0f7c10 */ /* 0x008fc8000ff3e0ff */
[----:B--2---:R-:W-:Y:S01]  /*22960*/  IADD3.X R16, R16, UR16, RZ, P1, !PT ;  /* 0x0000001010107c10 */ /* 0x004fe20008ffe4ff */
[----:B------:R0:W-:Y:S01]  /*22970*/  STL [R1+0x45c], R15 ;  /* 0x00045c0f01007387 */ /* 0x0001e20000100800 */
[----:B------:R-:W-:-:S03]  /*22980*/  ISETP.GE.U32.AND P1, PT, R15, UR6, PT ;  /* 0x000000060f007c0c */ /* 0x000fc6000bf26070 */
[----:B------:R0:W-:Y:S01]  /*22990*/  STL [R1+0x458], R16 ;  /* 0x0004581001007387 */ /* 0x0001e20000100800 */
[----:B------:R-:W-:-:S13]  /*229a0*/  ISETP.GE.U32.AND.EX P1, PT, R16, UR7, PT, P1 ;  /* 0x0000000710007c0c */ /* 0x000fda000bf26110 */
[----:B0-----:R-:W-:Y:S05]  /*229b0*/  @P1 BRA `(.L_x_562) ;  /* 0x0000000400501947 */ /* 0x001fea0003800000 */
[----:B------:R-:W0:Y:S01]  /*229c0*/  S2R R8, SR_CTAID.X ;  /* 0x0000000000087919 */ /* 0x000e220000002500 */
[----:B------:R-:W-:Y:S01]  /*229d0*/  ULDC UR5, c[0x0][0x150] ;  /* 0x0000540000057ab9 */ /* 0x000fe20000000800 */
[----:B------:R-:W1:Y:S01]  /*229e0*/  LDC R3, c[0x0][0x144] ;  /* 0x00005100ff037b82 */ /* 0x000e620000000800 */
[----:B------:R-:W-:Y:S01]  /*229f0*/  ULDC.64 UR6, c[0x0][0x628] ;  /* 0x00018a0000067ab9 */ /* 0x000fe20000000a00 */
[----:B------:R-:W2:Y:S01]  /*22a00*/  S2R R5, SR_CTAID.Y ;  /* 0x0000000000057919 */ /* 0x000ea20000002600 */
[----:B------:R-:W-:Y:S01]  /*22a10*/  ISETP.NE.U32.AND P1, PT, RZ, UR6, PT ;  /* 0x00000006ff007c0c */ /* 0x000fe2000bf25070 */
[----:B------:R-:W-:-:S03]  /*22a20*/  ULDC UR8, c[0x0][0x630] ;  /* 0x00018c0000087ab9 */ /* 0x000fc60000000800 */
[----:B------:R-:W-:Y:S01]  /*22a30*/  ISETP.NE.AND.EX P1, PT, RZ, UR7, PT, P1 ;  /* 0x00000007ff007c0c */ /* 0x000fe2000bf25310 */
[----:B------:R-:W3:Y:S01]  /*22a40*/  LDC R12, c[0x0][0x148] ;  /* 0x00005200ff0c7b82 */ /* 0x000ee20000000800 */
[----:B0-----:R-:W-:Y:S02]  /*22a50*/  I2FP.F32.U32 R2, R8 ;  /* 0x0000000800027245 */ /* 0x001fe40000201000 */
[----:B--2---:R-:W-:-:S03]  /*22a60*/  I2FP.F32.U32 R4, R5 ;  /* 0x0000000500047245 */ /* 0x004fc60000201000 */
[----:B------:R-:W-:Y:S01]  /*22a70*/  FMUL R2, R2, UR5 ;  /* 0x0000000502027c20 */ /* 0x000fe20008400000 */
[----:B------:R-:W-:Y:S02]  /*22a80*/  ULDC UR5, c[0x0][0x154] ;  /* 0x0000550000057ab9 */ /* 0x000fe40000000800 */
[----:B------:R-:W-:-:S03]  /*22a90*/  FMUL R10, R4, UR5 ;  /* 0x00000005040a7c20 */ /* 0x000fc60008400000 */
[----:B------:R-:W0:Y:S08]  /*22aa0*/  F2I.U32.TRUNC.NTZ R2, R2 ;  /* 0x0000000200027305 */ /* 0x000e30000020f000 */
[----:B------:R-:W2:Y:S01]  /*22ab0*/  F2I.U32.TRUNC.NTZ R10, R10 ;  /* 0x0000000a000a7305 */ /* 0x000ea2000020f000 */
[----:B0-----:R-:W-:Y:S02]  /*22ac0*/  IMAD.MOV R4, RZ, RZ, -R2 ;  /* 0x000000ffff047224 */ /* 0x001fe400078e0a02 */
[----:B------:R-:W-:-:S02]  /*22ad0*/  IMAD.MOV.U32 R2, RZ, RZ, R15 ;  /* 0x000000ffff027224 */ /* 0x000fc400078e000f */
[----:B-1----:R-:W-:Y:S02]  /*22ae0*/  IMAD R8, R3, R4, R8 ;  /* 0x0000000403087224 */ /* 0x002fe400078e0208 */
[----:B--2---:R-:W-:-:S04]  /*22af0*/  IMAD.MOV R3, RZ, RZ, -R10 ;  /* 0x000000ffff037224 */ /* 0x004fc800078e0a0a */
[----:B---3--:R-:W-:Y:S02]  /*22b00*/  @P4 IMAD R8, R12, R3, R5 ;  /* 0x000000030c084224 */ /* 0x008fe400078e0205 */
[----:B------:R-:W-:Y:S01]  /*22b10*/  IMAD.MOV.U32 R3, RZ, RZ, R16 ;  /* 0x000000ffff037224 */ /* 0x000fe200078e0010 */
[----:B------:R-:W-:Y:S06]  /*22b20*/  @!P1 BRA `(.L_x_563) ;  /* 0x0000000000289947 */ /* 0x000fec0003800000 */
[----:B------:R-:W-:Y:S02]  /*22b30*/  ULDC UR5, c[0x0][0x634] ;  /* 0x00018d0000057ab9 */ /* 0x000fe40000000800 */
[----:B------:R-:W-:-:S05]  /*22b40*/  IADD3 R3, P1, R15, UR5, RZ ;  /* 0x000000050f037c10 */ /* 0x000fca000ff3e0ff */
[----:B------:R-:W-:-:S04]  /*22b50*/  IMAD.X R11, RZ, RZ, R16, P1 ;  /* 0x000000ffff0b7224 */ /* 0x000fc800008e0610 */
[----:B------:R-:W-:-:S04]  /*22b60*/  IMAD.WIDE.U32 R4, R11, UR6, RZ ;  /* 0x000000060b047c25 */ /* 0x000fc8000f8e00ff */
[----:B------:R-:W-:-:S04]  /*22b70*/  IMAD.WIDE.U32 R4, P1, R3, UR7, R4 ;  /* 0x0000000703047c25 */ /* 0x000fc8000f820004 */
[----:B------:R-:W-:-:S04]  /*22b80*/  IMAD.WIDE.U32 R2, R3, UR6, RZ ;  /* 0x0000000603027c25 */ /* 0x000fc8000f8e00ff */
[----:B------:R-:W-:Y:S01]  /*22b90*/  IMAD.MOV.U32 R2, RZ, RZ, R5 ;  /* 0x000000ffff027224 */ /* 0x000fe200078e0005 */
[----:B------:R-:W-:Y:S01]  /*22ba0*/  IADD3 RZ, P2, R3, R4, RZ ;  /* 0x0000000403ff7210 */ /* 0x000fe20007f5e0ff */
[----:B------:R-:W-:-:S04]  /*22bb0*/  IMAD.X R3, RZ, RZ, RZ, P1 ;  /* 0x000000ffff037224 */ /* 0x000fc800008e06ff */
[----:B------:R-:W-:-:S08]  /*22bc0*/  IMAD.WIDE.U32.X R2, R11, UR7, R2, P2 ;  /* 0x000000070b027c25 */ /* 0x000fd000090e0402 */
.L_x_563:
[--C-:B------:R-:W-:Y:S01]  /*22bd0*/  SHF.R.U64 R10, R2, UR8, R3.reuse ;  /* 0x00000008020a7c19 */ /* 0x100fe20008001203 */
[----:B------:R-:W-:Y:S01]  /*22be0*/  ULDC.64 UR6, c[0x0][0x620] ;  /* 0x0001880000067ab9 */ /* 0x000fe20000000a00 */
[----:B------:R-:W-:Y:S01]  /*22bf0*/  SHF.R.U32.HI R2, RZ, UR8, R3 ;  /* 0x00000008ff027c19 */ /* 0x000fe20008011603 */
[----:B------:R-:W-:Y:S01]  /*22c00*/  IMAD.MOV.U32 R3, RZ, RZ, R16 ;  /* 0x000000ffff037224 */ /* 0x000fe200078e0010 */
[----:B------:R-:W-:Y:S01]  /*22c10*/  IADD3 R11, P1, RZ, -R10, RZ ;  /* 0x8000000aff0b7210 */ /* 0x000fe20007f3e0ff */
[----:B------:R-:W-:-:S04]  /*22c20*/  ULDC UR5, c[0x0][0x618] ;  /* 0x0001860000057ab9 */ /* 0x000fc80000000800 */
[----:B------:R-:W-:-:S04]  /*22c30*/  IMAD.X R2, RZ, RZ, ~R2, P1 ;  /* 0x000000ffff027224 */ /* 0x000fc800008e0e02 */
[----:B------:R-:W-:-:S04]  /*22c40*/  IMAD R2, R2, UR6, RZ ;  /* 0x0000000602027c24 */ /* 0x000fc8000f8e02ff */
[----:B------:R-:W-:Y:S02]  /*22c50*/  IMAD R5, R11, UR7, R2 ;  /* 0x000000070b057c24 */ /* 0x000fe4000f8e0202 */
[----:B------:R-:W-:-:S04]  /*22c60*/  IMAD.MOV.U32 R2, RZ, RZ, R15 ;  /* 0x000000ffff027224 */ /* 0x000fc800078e000f */
[----:B------:R-:W-:Y:S01]  /*22c70*/  IMAD.WIDE.U32 R2, R11, UR6, R2 ;  /* 0x000000060b027c25 */ /* 0x000fe2000f8e0002 */
[----:B------:R-:W-:Y:S02]  /*22c80*/  ULDC.64 UR6, c[0x0][0x640] ;  /* 0x0001900000067ab9 */ /* 0x000fe40000000a00 */
[----:B------:R-:W-:Y:S01]  /*22c90*/  ISETP.NE.U32.AND P1, PT, RZ, UR6, PT ;  /* 0x00000006ff007c0c */ /* 0x000fe2000bf25070 */
[----:B------:R-:W-:-:S03]  /*22ca0*/  IMAD.IADD R3, R3, 0x1, R5 ;  /* 0x0000000103037824 */ /* 0x000fc600078e0205 */
[----:B------:R-:W-:Y:S02]  /*22cb0*/  ISETP.NE.AND.EX P1, PT, RZ, UR7, PT, P1 ;  /* 0x00000007ff007c0c */ /* 0x000fe4000bf25310 */
[--C-:B------:R-:W-:Y:S02]  /*22cc0*/  SHF.R.U64 R11, R2, UR5, R3.reuse ;  /* 0x00000005020b7c19 */ /* 0x100fe40008001203 */
[----:B------:R-:W-:Y:S01]  /*22cd0*/  SHF.R.U32.HI R2, RZ, UR5, R3 ;  /* 0x00000005ff027c19 */ /* 0x000fe20008011603 */
[----:B------:R-:W-:-:S03]  /*22ce0*/  ULDC UR5, c[0x0][0x608] ;  /* 0x0001820000057ab9 */ /* 0x000fc60000000800 */
[--C-:B------:R-:W-:Y:S02]  /*22cf0*/  SHF.R.U64 R12, R11, UR5, R2.reuse ;  /* 0x000000050b0c7c19 */ /* 0x100fe40008001202 */
[----:B------:R-:W-:Y:S01]  /*22d00*/  SHF.R.U32.HI R3, RZ, UR5, R2 ;  /* 0x00000005ff037c19 */ /* 0x000fe20008011602 */
[----:B------:R-:W-:-:S03]  /*22d10*/  ULDC UR5, c[0x0][0x658] ;  /* 0x0001960000057ab9 */ /* 0x000fc60000000800 */
[--C-:B------:R-:W-:Y:S02]  /*22d20*/  SHF.R.U64 R13, R12, UR5, R3.reuse ;  /* 0x000000050c0d7c19 */ /* 0x100fe40008001203 */
[----:B------:R-:W-:-:S03]  /*22d30*/  SHF.R.U32.HI R15, RZ, UR5, R3 ;  /* 0x00000005ff0f7c19 */ /* 0x000fc60008011603 */
[----:B------:R-:W-:Y:S02]  /*22d40*/  IMAD.MOV.U32 R2, RZ, RZ, R13 ;  /* 0x000000ffff027224 */ /* 0x000fe400078e000d */
        /* <DEDUP_REMOVED lines=12> */
.L_x_564:
[----:B------:R-:W-:Y:S01]  /*22e10*/  ULDC UR5, c[0x0][0x648] ;  /* 0x0001920000057ab9 */ /* 0x000fe20000000800 */
[----:B------:R-:W-:Y:S02]  /*22e20*/  LOP3.LUT R12, R12, UR17, RZ, 0xc0, !PT ;  /* 0x000000110c0c7c12 */ /* 0x000fe4000f8ec0ff */
[----:B------:R-:W-:Y:S01]  /*22e30*/  SHF.R.U64 R3, R2, UR5, R3 ;  /* 0x0000000502037c19 */ /* 0x000fe20008001203 */
[----:B------:R-:W-:-:S04]  /*22e40*/  ULDC UR5, c[0x0][0x638] ;  /* 0x00018e0000057ab9 */ /* 0x000fc80000000800 */
[----:B------:R-:W-:Y:S02]  /*22e50*/  IMAD.MOV R2, RZ, RZ, -R3 ;  /* 0x000000ffff027224 */ /* 0x000fe400078e0a03 */
[----:B------:R-:W-:Y:S02]  /*22e60*/  IMAD R5, R3, UR18, R12 ;  /* 0x0000001203057c24 */ /* 0x000fe4000f8e020c */
[----:B------:R-:W-:Y:S01]  /*22e70*/  IMAD R13, R2, UR5, R13 ;  /* 0x00000005020d7c24 */ /* 0x000fe2000f8e020d */
[----:B------:R-:W-:Y:S01]  /*22e80*/  ULDC UR5, c[0x0][0x610] ;  /* 0x0001840000057ab9 */ /* 0x000fe20000000800 */
[----:B------:R-:W-:Y:S01]  /*22e90*/  LOP3.LUT R2, R11, UR4, RZ, 0xc0, !PT ;  /* 0x000000040b027c12 */ /* 0x000fe2000f8ec0ff */
[----:B------:R-:W-:Y:S01]  /*22ea0*/  IMAD R8, R5, UR5, R8 ;  /* 0x0000000505087c24 */ /* 0x000fe2000f8e0208 */
[----:B------:R-:W-:-:S03]  /*22eb0*/  ULDC UR5, c[0x0][0x600] ;  /* 0x0001800000057ab9 */ /* 0x000fc60000000800 */
[----:B------:R-:W-:Y:S02]  /*22ec0*/  IMAD R13, R13, UR5, R2 ;  /* 0x000000050d0d7c24 */ /* 0x000fe4000f8e0202 */
[----:B------:R-:W-:-:S03]  /*22ed0*/  IMAD.MOV.U32 R2, RZ, RZ, 0x1 ;  /* 0x00000001ff027424 */ /* 0x000fc600078e00ff */
[----:B------:R-:W-:Y:S02]  /*22ee0*/  SEL R4, R13, R8, !P4 ;  /* 0x000000080d047207 */ /* 0x000fe40006000000 */
[----:B------:R-:W-:-:S07]  /*22ef0*/  SEL R5, R8, R13, !P4 ;  /* 0x0000000d08057207 */ /* 0x000fce0006000000 */
.L_x_562:
[----:B------:R-:W-:Y:S05]  /*22f00*/  BSYNC B1 ;  /* 0x0000000000017941 */ /* 0x000fea0003800000 */
.L_x_561:
[----:B------:R-:W-:-:S13]  /*22f10*/  LOP3.LUT P1, RZ, R2, 0xff, RZ, 0xc0, !PT ;  /* 0x000000ff02ff7812 */ /* 0x000fda000782c0ff */
[----:B------:R-:W-:Y:S05]  /*22f20*/  @P1 BRA `(.L_x_565) ;  /* 0xfffffff4003c1947 */ /* 0x000fea000383ffff */
[----:B------:R-:W-:Y:S05]  /*22f30*/  BSYNC B0 ;  /* 0x0000000000007941 */ /* 0x000fea0003800000 */
.L_x_553:
[----:B------:R-:W-:-:S03]  /*22f40*/  UMOV UR5, 0xffffffff ;  /* 0xffffffff00057882 */ /* 0x000fc60000000000 */
[----:B------:R-:W-:Y:S05]  /*22f50*/  BRA.DIV UR5, `(.L_x_566) ;  /* 0x0000000605287947 */ /* 0x000fea000b800000 */
[----:B------:R-:W-:-:S13]  /*22f60*/  ELECT P0, URZ, PT ;  /* 0x00000000003f782f */ /* 0x000fda0003800000 */
.L_x_580:
[----:B------:R-:W-:Y:S04]  /*22f70*/  BSSY B0, `(.L_x_567) ;  /* 0x000002c000007945 */ /* 0x000fe80003800000 */
[----:B------:R-:W-:Y:S05]  /*22f80*/  @!P0 BRA `(.L_x_568) ;  /* 0x0000000000a88947 */ /* 0x000fea0003800000 */
[----:B------:R-:W-:-:S04]  /*22f90*/  ULOP3.LUT UR5, UR13, 0x2, URZ, 0xfc, !UPT ;  /* 0x000000020d057892 */ /* 0x000fc8000f8efc3f */
[----:B------:R-:W-:-:S06]  /*22fa0*/  UISETP.NE.AND UP0, UPT, UR5, 0x3, UPT ;  /* 0x000000030500788c */ /* 0x000fcc000bf05270 */
[----:B------:R-:W-:-:S13]  /*22fb0*/  PLOP3.LUT P0, PT, PT, PT, UP0, 0x80, 0x0 ;  /* 0x000000000000781c */ /* 0x000fda0003f0f008 */
[----:B------:R-:W-:Y:S05]  /*22fc0*/  @!P0 BRA `(.L_x_569) ;  /* 0x0000000000048947 */ /* 0x000fea0003800000 */
[----:B------:R-:W-:Y:S01]  /*22fd0*/  BPT.TRAP 0x1 ;  /* 0x000000040000795c */ /* 0x000fe20000300000 */
.L_x_569:
[----:B------:R-:W0:Y:S01]  /*22fe0*/  S2R R3, SR_CgaCtaId ;  /* 0x0000000000037919 */ /* 0x000e220000008800 */
[----:B------:R-:W-:-:S04]  /*22ff0*/  MOV R2, 0x400 ;  /* 0x0000040000027802 */ /* 0x000fc80000000f00 */
[----:B0-----:R-:W-:Y:S02]  /*23000*/  LEA R3, R3, R2, 0x18 ;  /* 0x0000000203037211 */ /* 0x001fe400078ec0ff */
[----:B------:R-:W-:-:S03]  /*23010*/  SHF.L.U32 R2, R0, 0x1f, RZ ;  /* 0x0000001f00027819 */ /* 0x000fc600000006ff */
[----:B------:R-:W-:-:S04]  /*23020*/  VIADD R3, R3, 0x20 ;  /* 0x0000002003037836 */ /* 0x000fc80000000000 */
[----:B------:R-:W-:-:S04]  /*23030*/  IMAD R5, R6, 0x8, R3 ;  /* 0x0000000806057824 */ /* 0x000fc800078e0203 */
[----:B------:R-:W0:Y:S02]  /*23040*/  SYNCS.PHASECHK.TRANS64.TRYWAIT P0, [R5+URZ], R2 ;  /* 0x00000002050075a7 */ /* 0x000e24000800017f */
[----:B0-----:R-:W-:Y:S05]  /*23050*/  @!P0 BRA `(.L_x_570) ;  /* 0x00000004000c8947 */ /* 0x001fea0003800000 */
.L_x_581:
[----:B------:R-:W-:-:S05]  /*23060*/  VIADD R6, R6, 0x1 ;  /* 0x0000000106067836 */ /* 0x000fca0000000000 */
[----:B------:R-:W-:-:S04]  /*23070*/  ISETP.NE.AND P0, PT, R6, 0x4, PT ;  /* 0x000000040600780c */ /* 0x000fc80003f05270 */
[----:B0-----:R-:W-:Y:S02]  /*23080*/  SEL R5, RZ, 0x1, P0 ;  /* 0x00000001ff057807 */ /* 0x001fe40000000000 */
[----:B------:R-:W-:Y:S02]  /*23090*/  SEL R6, R6, RZ, P0 ;  /* 0x000000ff06067207 */ /* 0x000fe40000000000 */
[----:B------:R-:W-:-:S03]  /*230a0*/  LOP3.LUT R5, R0, R5, RZ, 0x3c, !PT ;  /* 0x0000000500057212 */ /* 0x000fc600078e3cff */
[----:B------:R-:W-:Y:S01]  /*230b0*/  IMAD R7, R6, 0x8, R3 ;  /* 0x0000000806077824 */ /* 0x000fe200078e0203 */
[----:B------:R-:W-:-:S04]  /*230c0*/  SHF.L.U32 R0, R5, 0x1f, RZ ;  /* 0x0000001f05007819 */ /* 0x000fc800000006ff */
[----:B------:R-:W0:Y:S02]  /*230d0*/  SYNCS.PHASECHK.TRANS64.TRYWAIT P0, [R7+URZ], R0 ;  /* 0x00000000070075a7 */ /* 0x000e24000800017f */
[----:B0-----:R-:W-:Y:S05]  /*230e0*/  @!P0 BRA `(.L_x_571) ;  /* 0x0000000000fc8947 */ /* 0x001fea0003800000 */
.L_x_582:
[----:B0-----:R-:W-:-:S05]  /*230f0*/  VIADD R0, R6, 0x1 ;  /* 0x0000000106007836 */ /* 0x001fca0000000000 */
[----:B------:R-:W-:-:S04]  /*23100*/  ISETP.NE.AND P0, PT, R0, 0x4, PT ;  /* 0x000000040000780c */ /* 0x000fc80003f05270 */
[----:B------:R-:W-:Y:S02]  /*23110*/  SEL R2, RZ, 0x1, P0 ;  /* 0x00000001ff027807 */ /* 0x000fe40000000000 */
[----:B------:R-:W-:Y:S02]  /*23120*/  SEL R4, R0, RZ, P0 ;  /* 0x000000ff00047207 */ /* 0x000fe40000000000 */
[----:B------:R-:W-:-:S03]  /*23130*/  LOP3.LUT R5, R5, R2, RZ, 0x3c, !PT ;  /* 0x0000000205057212 */ /* 0x000fc600078e3cff */
[----:B------:R-:W-:Y:S01]  /*23140*/  IMAD R7, R4, 0x8, R3 ;  /* 0x0000000804077824 */ /* 0x000fe200078e0203 */
[----:B------:R-:W-:-:S04]  /*23150*/  SHF.L.U32 R0, R5, 0x1f, RZ ;  /* 0x0000001f05007819 */ /* 0x000fc800000006ff */
[----:B------:R-:W0:Y:S02]  /*23160*/  SYNCS.PHASECHK.TRANS64.TRYWAIT P0, [R7+URZ], R0 ;  /* 0x00000000070075a7 */ /* 0x000e24000800017f */
[----:B0-----:R-:W-:Y:S05]  /*23170*/  @!P0 BRA `(.L_x_572) ;  /* 0x0000000000ec8947 */ /* 0x001fea0003800000 */
.L_x_583:
[----:B0-----:R-:W-:-:S05]  /*23180*/  VIADD R0, R4, 0x1 ;  /* 0x0000000104007836 */ /* 0x001fca0000000000 */
[----:B------:R-:W-:-:S04]  /*23190*/  ISETP.NE.AND P0, PT, R0, 0x4, PT ;  /* 0x000000040000780c */ /* 0x000fc80003f05270 */
[----:B------:R-:W-:Y:S02]  /*231a0*/  SEL R2, RZ, 0x1, P0 ;  /* 0x00000001ff027807 */ /* 0x000fe40000000000 */
[----:B------:R-:W-:Y:S02]  /*231b0*/  SEL R0, R0, RZ, P0 ;  /* 0x000000ff00007207 */ /* 0x000fe40000000000 */
[----:B------:R-:W-:-:S03]  /*231c0*/  LOP3.LUT R2, R5, R2, RZ, 0x3c, !PT ;  /* 0x0000000205027212 */ /* 0x000fc600078e3cff */
[----:B------:R-:W-:Y:S01]  /*231d0*/  IMAD R3, R0, 0x8, R3 ;  /* 0x0000000800037824 */ /* 0x000fe200078e0203 */
[----:B------:R-:W-:-:S07]  /*231e0*/  SHF.L.U32 R0, R2, 0x1f, RZ ;  /* 0x0000001f02007819 */ /* 0x000fce00000006ff */
.L_x_573:
[----:B0-----:R0:W1:Y:S02]  /*231f0*/  SYNCS.PHASECHK.TRANS64.TRYWAIT P0, [R3+URZ], R0 ;  /* 0x00000000030075a7 */ /* 0x001064000800017f */
[----:B-1----:R-:W-:Y:S05]  /*23200*/  @!P0 NANOSLEEP.SYNCS 0x989680 ;  /* 0x009896800000895d */ /* 0x002fea0003900000 */
[----:B------:R-:W1:Y:S02]  /*23210*/  @!P0 SYNCS.PHASECHK.TRANS64 P0, [R3+URZ], R0 ;  /* 0x00000000030085a7 */ /* 0x000e64000800007f */
[----:B-1----:R-:W-:Y:S05]  /*23220*/  @!P0 BRA `(.L_x_573) ;  /* 0xfffffffc00f08947 */ /* 0x002fea000383ffff */
.L_x_568:
[----:B------:R-:W-:Y:S05]  /*23230*/  BSYNC B0 ;  /* 0x0000000000007941 */ /* 0x000fea0003800000 */
.L_x_567:
[----:B------:R-:W-:Y:S05]  /*23240*/  EXIT ;  /* 0x000000000000794d */ /* 0x000fea0003800000 */
.L_x_17:
[----:B--2---:R-:W-:-:S04]  /*23250*/  IMAD.U32 R3, RZ, RZ, UR7 ;  /* 0x00000007ff037e24 */ /* 0x004fc8000f8e00ff */
[----:B------:R2:W4:Y:S03]  /*23260*/  SYNCS.PHASECHK.TRANS64.TRYWAIT P0, [R3+URZ], R0 ;  /* 0x00000000030075a7 */ /* 0x000526000800017f */
[----:B----4-:R-:W-:Y:S05]  /*23270*/  @!P0 NANOSLEEP.SYNCS 0x989680 ;  /* 0x009896800000895d */ /* 0x010fea0003900000 */
[----:B------:R-:W4:Y:S02]  /*23280*/  @!P0 SYNCS.PHASECHK.TRANS64 P0, [R3+URZ], R0 ;  /* 0x00000000030085a7 */ /* 0x000f24000800007f */
[----:B----4-:R-:W-:Y:S05]  /*23290*/  @!P0 BRA `(.L_x_17) ;  /* 0xfffffffc00ec8947 */ /* 0x010fea000383ffff */
[----:B------:R-:W-:Y:S05]  /*232a0*/  BRA `(.L_x_16) ;  /* 0xfffffdf800247947 */ /* 0x000fea000383ffff */
.L_x_23:
[----:B-----5:R4:W-:Y:S02]  /*232b0*/  STL [R1+0x470], R0 ;  /* 0x0004700001007387 */ /* 0x0209e40000100800 */
[----:B----4-:R-:W-:-:S04]  /*232c0*/  IMAD.U32 R0, RZ, RZ, UR9 ;  /* 0x00000009ff007e24 */ /* 0x010fc8000f8e00ff */
[----:B------:R4:W0:Y:S03]  /*232d0*/  SYNCS.PHASECHK.TRANS64.TRYWAIT P0, [R0+URZ], R3 ;  /* 0x00000003000075a7 */ /* 0x000826000800017f */
[----:B0-----:R-:W-:Y:S05]  /*232e0*/  @!P0 NANOSLEEP.SYNCS 0x989680 ;  /* 0x009896800000895d */ /* 0x001fea0003900000 */
[----:B------:R4:W0:Y:S02]  /*232f0*/  @!P0 SYNCS.PHASECHK.TRANS64 P0, [R0+URZ], R3 ;  /* 0x00000003000085a7 */ /* 0x000824000800007f */
[----:B----4-:R4:W5:Y:S02]  /*23300*/  LDL.LU R0, [R1+0x470] ;  /* 0x0004700001007983 */ /* 0x0109640000300800 */
[----:B0---4-:R-:W-:Y:S05]  /*23310*/  @!P0 BRA `(.L_x_23) ;  /* 0xfffffffc00e48947 */ /* 0x011fea000383ffff */
[----:B------:R-:W-:Y:S05]  /*23320*/  BRA `(.L_x_22) ;  /* 0xfffffe3000047947 */ /* 0x000fea000383ffff */
.L_x_554:
[----:B------:R-:W-:Y:S01]  /*23330*/  BSSY B1, `(.L_x_574) ;  /* 0x0000006000017945 */ /* 0x000fe20003800000 */
[----:B------:R-:W-:-:S07]  /*23340*/  IMAD.MOV.U32 R2, RZ, RZ, -0x1 ;  /* 0xffffffffff027424 */ /* 0x000fce00078e00ff */
[----:B------:R-:W-:Y:S05]  /*23350*/  WARPSYNC.COLLECTIVE R2, `(.L_x_575) ;  /* 0x00000000020c7348 */ /* 0x000fea0003c00000 */
[----:B------:R-:W-:Y:S02]  /*23360*/  ELECT P1, UR62, PT ;  /* 0x00000000003e782f */ /* 0x000fe40003820000 */
[----:B------:R-:W-:Y:S01]  /*23370*/  MOV R2, UR62 ;  /* 0x0000003e00027c02 */ /* 0x000fe20008000f00 */
[----:B------:R-:W-:Y:S10]  /*23380*/  ENDCOLLECTIVE ;  /* 0x000000000000791b */ /* 0x000ff40003800000 */
.L_x_575:
[----:B------:R-:W-:Y:S05]  /*23390*/  BSYNC B1 ;  /* 0x0000000000017941 */ /* 0x000fea0003800000 */
.L_x_574:
[----:B------:R-:W-:Y:S05]  /*233a0*/  BRA `(.L_x_576) ;  /* 0xfffffff000287947 */ /* 0x000fea000383ffff */
.L_x_557:
[----:B-1----:R1:W2:Y:S02]  /*233b0*/  SYNCS.PHASECHK.TRANS64.TRYWAIT P1, [R16+URZ+0x20], R11 ;  /* 0x0000200b100075a7 */ /* 0x0022a4000802017f */
[----:B--2---:R-:W-:Y:S05]  /*233c0*/  @!P1 NANOSLEEP.SYNCS 0x989680 ;  /* 0x009896800000995d */ /* 0x004fea0003900000 */
[----:B------:R-:W2:Y:S02]  /*233d0*/  @!P1 SYNCS.PHASECHK.TRANS64 P1, [R16+URZ+0x20], R11 ;  /* 0x0000200b100095a7 */ /* 0x000ea4000802007f */
[----:B--2---:R-:W-:Y:S05]  /*233e0*/  @!P1 BRA `(.L_x_557) ;  /* 0xfffffffc00f09947 */ /* 0x004fea000383ffff */
[----:B------:R-:W-:Y:S05]  /*233f0*/  BRA `(.L_x_577) ;  /* 0xfffffff0005c7947 */ /* 0x000fea000383ffff */
.L_x_566:
[----:B------:R-:W-:Y:S01]  /*23400*/  BSSY B0, `(.L_x_578) ;  /* 0x0000006000007945 */ /* 0x000fe20003800000 */
[----:B------:R-:W-:-:S07]  /*23410*/  IMAD.MOV.U32 R2, RZ, RZ, -0x1 ;  /* 0xffffffffff027424 */ /* 0x000fce00078e00ff */
[----:B------:R-:W-:Y:S05]  /*23420*/  WARPSYNC.COLLECTIVE R2, `(.L_x_579) ;  /* 0x00000000020c7348 */ /* 0x000fea0003c00000 */
[----:B------:R-:W-:Y:S02]  /*23430*/  ELECT P1, UR62, PT ;  /* 0x00000000003e782f */ /* 0x000fe40003820000 */
[----:B------:R-:W-:Y:S01]  /*23440*/  MOV R2, UR62 ;  /* 0x0000003e00027c02 */ /* 0x000fe20008000f00 */
[----:B------:R-:W-:Y:S10]  /*23450*/  ENDCOLLECTIVE ;  /* 0x000000000000791b */ /* 0x000ff40003800000 */
.L_x_579:
[----:B------:R-:W-:Y:S05]  /*23460*/  BSYNC B0 ;  /* 0x0000000000007941 */ /* 0x000fea0003800000 */
.L_x_578:
[----:B------:R-:W-:Y:S01]  /*23470*/  PLOP3.LUT P0, PT, P1, PT, PT, 0x80, 0x0 ;  /* 0x000000000000781c */ /* 0x000fe20000f0f070 */
[----:B------:R-:W-:-:S12]  /*23480*/  BRA `(.L_x_580) ;  /* 0xfffffff800b87947 */ /* 0x000fd8000383ffff */
.L_x_570:
[----:B0-----:R0:W1:Y:S02]  /*23490*/  SYNCS.PHASECHK.TRANS64.TRYWAIT P0, [R5+URZ], R2 ;  /* 0x00000002050075a7 */ /* 0x001064000800017f */
[----:B-1----:R-:W-:Y:S05]  /*234a0*/  @!P0 NANOSLEEP.SYNCS 0x989680 ;  /* 0x009896800000895d */ /* 0x002fea0003900000 */
[----:B------:R-:W1:Y:S02]  /*234b0*/  @!P0 SYNCS.PHASECHK.TRANS64 P0, [R5+URZ], R2 ;  /* 0x00000002050085a7 */ /* 0x000e64000800007f */
[----:B-1----:R-:W-:Y:S05]  /*234c0*/  @!P0 BRA `(.L_x_570) ;  /* 0xfffffffc00f08947 */ /* 0x002fea000383ffff */
[----:B------:R-:W-:Y:S05]  /*234d0*/  BRA `(.L_x_581) ;  /* 0xfffffff800e07947 */ /* 0x000fea000383ffff */
.L_x_571:
[----:B0-----:R0:W1:Y:S02]  /*234e0*/  SYNCS.PHASECHK.TRANS64.TRYWAIT P0, [R7+URZ], R0 ;  /* 0x00000000070075a7 */ /* 0x001064000800017f */
[----:B-1----:R-:W-:Y:S05]  /*234f0*/  @!P0 NANOSLEEP.SYNCS 0x989680 ;  /* 0x009896800000895d */ /* 0x002fea0003900000 */
[----:B------:R-:W1:Y:S02]  /*23500*/  @!P0 SYNCS.PHASECHK.TRANS64 P0, [R7+URZ], R0 ;  /* 0x00000000070085a7 */ /* 0x000e64000800007f */
[----:B-1----:R-:W-:Y:S05]  /*23510*/  @!P0 BRA `(.L_x_571) ;  /* 0xfffffffc00f08947 */ /* 0x002fea000383ffff */
[----:B------:R-:W-:Y:S05]  /*23520*/  BRA `(.L_x_582) ;  /* 0xfffffff800f07947 */ /* 0x000fea000383ffff */
.L_x_572:
[----:B0-----:R0:W1:Y:S02]  /*23530*/  SYNCS.PHASECHK.TRANS64.TRYWAIT P0, [R7+URZ], R0 ;  /* 0x00000000070075a7 */ /* 0x001064000800017f */
[----:B-1----:R-:W-:Y:S05]  /*23540*/  @!P0 NANOSLEEP.SYNCS 0x989680 ;  /* 0x009896800000895d */ /* 0x002fea0003900000 */
[----:B------:R-:W1:Y:S02]  /*23550*/  @!P0 SYNCS.PHASECHK.TRANS64 P0, [R7+URZ], R0 ;  /* 0x00000000070085a7 */ /* 0x000e64000800007f */
[----:B-1----:R-:W-:Y:S05]  /*23560*/  @!P0 BRA `(.L_x_572) ;  /* 0xfffffffc00f08947 */ /* 0x002fea000383ffff */
[----:B------:R-:W-:Y:S05]  /*23570*/  BRA `(.L_x_583) ;  /* 0xfffffffc00007947 */ /* 0x000fea000383ffff */
.L_x_584:
[----:B------:R-:W-:-:S00]  /*23580*/  BRA `(.L_x_584) ;  /* 0xfffffffc00fc7947 */ /* 0x000fc0000383ffff */
[----:B------:R-:W-:-:S00]  /*23590*/  NOP ;  /* 0x0000000000007918 */ /* 0x000fc00000000000 */
        /* <DEDUP_REMOVED lines=14> */
.L_x_585:


//--------------------- .nv.shared._ZN7cutlass13device_kernelINS_4gemm6kernel13GemmUniversalIN4cute5tupleIJiiiiEEENS1_10collective13CollectiveMmaINS1_37MainloopSm90TmaGmmaWarpSpecializedFP8ILi4ENS5_IJNS4_1CILi1EEESB_SB_EEENS1_35KernelTmaWarpSpecializedCooperativeEEENS5_IJNSA_ILi256EEESF_NSA_ILi32EEEEEENS_12float_e4m3_tENS5_IJlSB_lEEESI_SJ_NS4_8TiledMMAINS4_8MMA_AtomIJNS4_4SM904GMMA31MMA_64x256x32_F32E4M3E4M3_SS_TNILNSN_7ScaleInE1ELSP_1EEEEEENS4_6LayoutINS5_IJNSA_ILi2EEESB_SB_EEENS5_IJSB_NSA_ILi0EEESV_EEEEENS5_IJNS4_10UnderscoreESY_SY_EEEEENS4_13SM90_TMA_LOADENS4_14ComposedLayoutINS4_7SwizzleILi1ELi4ELi3EEENS4_18smem_ptr_flag_bitsILi8EEENSS_INS5_IJNSA_ILi8EEESG_EEENS5_IJSG_SB_EEEEEEEvNS4_8identityES11_S1B_vS1C_EENS_8epilogue10collective6detail29Sm90TmaWarpSpecializedAdapterINS1F_15DefaultEpilogueISI_SJ_SJ_NS1E_6thread17LinearCombinationISI_Li1EffLNS1J_9ScaleType4KindE0ELNS_15FloatRoundStyleE2ESI_EENS1_15EpilogueDefaultEEEEEvvEEEEvNT_6ParamsE --------------------------
	.section	.nv.shared._ZN7cutlass13device_kernelINS_4gemm6kernel13GemmUniversalIN4cute5tupleIJiiiiEEENS1_10collective13CollectiveMmaINS1_37MainloopSm90TmaGmmaWarpSpecializedFP8ILi4ENS5_IJNS4_1CILi1EEESB_SB_EEENS1_35KernelTmaWarpSpecializedCooperativeEEENS5_IJNSA_ILi256EEESF_NSA_ILi32EEEEEENS_12float_e4m3_tENS5_IJlSB_lEEESI_SJ_NS4_8TiledMMAINS4_8MMA_AtomIJNS4_4SM904GMMA31MMA_64x256x32_F32E4M3E4M3_SS_TNILNSN_7ScaleInE1ELSP_1EEEEEENS4_6LayoutINS5_IJNSA_ILi2EEESB_SB_EEENS5_IJSB_NSA_ILi0EEESV_EEEEENS5_IJNS4_10UnderscoreESY_SY_EEEEENS4_13SM90_TMA_LOADENS4_14ComposedLayoutINS4_7SwizzleILi1ELi4ELi3EEENS4_18smem_ptr_flag_bitsILi8EEENSS_INS5_IJNSA_ILi8EEESG_EEENS5_IJSG_SB_EEEEEEEvNS4_8identityES11_S1B_vS1C_EENS_8epilogue10collective6detail29Sm90TmaWarpSpecializedAdapterINS1F_15DefaultEpilogueISI_SJ_SJ_NS1E_6thread17LinearCombinationISI_Li1EffLNS1J_9ScaleType4KindE0ELNS_15FloatRoundStyleE2ESI_EENS1_15EpilogueDefaultEEEEEvvEEEEvNT_6ParamsE,"aw",@nobits
	.sectionflags	@""
	.align	16
	.zero		1024


//--------------------- .nv.shared.reserved.0     --------------------------
	.section	.nv.shared.reserved.0,"aw",@nobits
	.weak		__nv_reservedSMEM_offset_0_alias
	.size		__nv_reservedSMEM_offset_0_alias, 0, 0
	.other		__nv_reservedSMEM_offset_0_alias,@"STO_CUDA_RESERVED_SHARED STV_DEFAULT"
__nv_reservedSMEM_offset_0_alias:
	.zero		0


//--------------------- .nv.global                --------------------------
	.section	.nv.global,"aw",@nobits
.nv.global:
	.type		_ZN39_INTERNAL_7d7f840e_4_k_cu_00278fac_44704cute1_E,@object
	.size		_ZN39_INTERNAL_7d7f840e_4_k_cu_00278fac_44704cute1_E,(_ZN39_INTERNAL_7d7f840e_4_k_cu_00278fac_44704cuda3std3__45__cpo6cbeginE - _ZN39_INTERNAL_7d7f840e_4_k_cu_00278fac_44704cute1_E)
_ZN39_INTERNAL_7d7f840e_4_k_cu_00278fac_44704cute1_E:
	.zero		1
	.type		_ZN39_INTERNAL_7d7f840e_4_k_cu_00278fac_44704cuda3std3__45__cpo6cbeginE,@object
	.size		_ZN39_INTERNAL_7d7f840e_4_k_cu_00278fac_44704cuda3std3__45__cpo6cbeginE,(_ZN39_INTERNAL_7d7f840e_4_k_cu_00278fac_44704cuda3std3__48in_placeE - _ZN39_INTERNAL_7d7f840e_4_k_cu_00278fac_44704cuda3std3__45__cpo6cbeginE)
_ZN39_INTERNAL_7d7f840e_4_k_cu_00278fac_44704cuda3std3__45__cpo6cbeginE:
	.zero		1
	.type		_ZN39_INTERNAL_7d7f840e_4_k_cu_00278fac_44704cuda3std3__48in_placeE,@object
	.size		_ZN39_INTERNAL_7d7f840e_4_k_cu_00278fac_44704cuda3std3__48in_placeE,(_ZN39_INTERNAL_7d7f840e_4_k_cu_00278fac_44704cuda3std6ranges3__45__cpo9iter_moveE - _ZN39_INTERNAL_7d7f840e_4_k_cu_00278fac_44704cuda3std3__48in_placeE)
_ZN39_INTERNAL_7d7f840e_4_k_cu_00278fac_44704cuda3std3__48in_placeE:
	.zero		1
	.type		_ZN39_INTERNAL_7d7f840e_4_k_cu_00278fac_44704cuda3std6ranges3__45__cpo9iter_moveE,@object
	.size		_ZN39_INTERNAL_7d7f840e_4_k_cu_00278fac_44704cuda3std6ranges3__45__cpo9iter_moveE,(_ZN39_INTERNAL_7d7f840e_4_k_cu_00278fac_44704cuda3std3__45__cpo5beginE - _ZN39_INTERNAL_7d7f840e_4_k_cu_00278fac_44704cuda3std6ranges3__45__cpo9iter_moveE)
_ZN39_INTERNAL_7d7f840e_4_k_cu_00278fac_44704cuda3std6ranges3__45__cpo9iter_moveE:
	.zero		1
	.type		_ZN39_INTERNAL_7d7f840e_4_k_cu_00278fac_44704cuda3std3__45__cpo5beginE,@object
	.size		_ZN39_INTERNAL_7d7f840e_4_k_cu_00278fac_44704cuda3std3__45__cpo5beginE,(_ZN39_INTERNAL_7d7f840e_4_k_cu_00278fac_44704cuda3std3__441_GLOBAL__N__7d7f840e_4_k_cu_00278fac_44706ignoreE - _ZN39_INTERNAL_7d7f840e_4_k_cu_00278fac_44704cuda3std3__45__cpo5beginE)
_ZN39_INTERNAL_7d7f840e_4_k_cu_00278fac_44704cuda3std3__45__cpo5beginE:
	.zero		1
	.type		_ZN39_INTERNAL_7d7f840e_4_k_cu_00278fac_44704cuda3std3__441_GLOBAL__N__7d7f840e_4_k_cu_00278fac_44706ignoreE,@object
	.size		_ZN39_INTERNAL_7d7f840e_4_k_cu_00278fac_44704cuda3std3__441_GLOBAL__N__7d7f840e_4_k_cu_00278fac_44706ignoreE,(_ZN39_INTERNAL_7d7f840e_4_k_cu_00278fac_44704cute7productE - _ZN39_INTERNAL_7d7f840e_4_k_cu_00278fac_44704cuda3std3__441_GLOBAL__N__7d7f840e_4_k_cu_00278fac_44706ignoreE)
_ZN39_INTERNAL_7d7f840e_4_k_cu_00278fac_44704cuda3std3__441_GLOBAL__N__7d7f840e_4_k_cu_00278fac_44706ignoreE:
	.zero		1
	.type		_ZN39_INTERNAL_7d7f840e_4_k_cu_00278fac_44704cute7productE,@object
	.size		_ZN39_INTERNAL_7d7f840e_4_k_cu_00278fac_44704cute7productE,(_ZN39_INTERNAL_7d7f840e_4_k_cu_00278fac_44704cuda3std3__45__cpo3endE - _ZN39_INTERNAL_7d7f840e_4_k_cu_00278fac_44704cute7productE)
_ZN39_INTERNAL_7d7f840e_4_k_cu_00278fac_44704cute7productE:
	.zero		1
	.type		_ZN39_INTERNAL_7d7f840e_4_k_cu_00278fac_44704cuda3std3__45__cpo3endE,@object
	.size		_ZN39_INTERNAL_7d7f840e_4_k_cu_00278fac_44704cuda3std3__45__cpo3endE,(_ZN39_INTERNAL_7d7f840e_4_k_cu_00278fac_44704cuda3std3__419piecewise_constructE - _ZN39_INTERNAL_7d7f840e_4_k_cu_00278fac_44704cuda3std3__45__cpo3endE)
_ZN39_INTERNAL_7d7f840e_4_k_cu_00278fac_44704cuda3std3__45__cpo3endE:
	.zero		1
	.type		_ZN39_INTERNAL_7d7f840e_4_k_cu_00278fac_44704cuda3std3__419piecewise_constructE,@object
	.size		_ZN39_INTERNAL_7d7f840e_4_k_cu_00278fac_44704cuda3std3__419piecewise_constructE,(_ZN39_INTERNAL_7d7f840e_4_k_cu_00278fac_44704cuda3std3__45__cpo4cendE - _ZN39_INTERNAL_7d7f840e_4_k_cu_00278fac_44704cuda3std3__419piecewise_constructE)
_ZN39_INTERNAL_7d7f840e_4_k_cu_00278fac_44704cuda3std3__419piecewise_constructE:
	.zero		1
	.type		_ZN39_INTERNAL_7d7f840e_4_k_cu_00278fac_44704cuda3std3__45__cpo4cendE,@object
	.size		_ZN39_INTERNAL_7d7f840e_4_k_cu_00278fac_44704cuda3std3__45__cpo4cendE,(_ZN39_INTERNAL_7d7f840e_4_k_cu_00278fac_44704cuda3std6ranges3__45__cpo4swapE - _ZN39_INTERNAL_7d7f840e_4_k_cu_00278fac_44704cuda3std3__45__cpo4cendE)
_ZN39_INTERNAL_7d7f840e_4_k_cu_00278fac_44704cuda3std3__45__cpo4cendE:
	.zero		1
	.type		_ZN39_INTERNAL_7d7f840e_4_k_cu_00278fac_44704cuda3std6ranges3__45__cpo4swapE,@object
	.size		_ZN39_INTERNAL_7d7f840e_4_k_cu_00278fac_44704cuda3std6ranges3__45__cpo4swapE,(.L_7 - _ZN39_INTERNAL_7d7f840e_4_k_cu_00278fac_44704cuda3std6ranges3__45__cpo4swapE)
_ZN39_INTERNAL_7d7f840e_4_k_cu_00278fac_44704cuda3std6ranges3__45__cpo4swapE:
	.zero		1
.L_7:


//--------------------- .nv.constant0._ZN7cutlass13device_kernelINS_4gemm6kernel13GemmUniversalIN4cute5tupleIJiiiiEEENS1_10collective13CollectiveMmaINS1_37MainloopSm90TmaGmmaWarpSpecializedFP8ILi4ENS5_IJNS4_1CILi1EEESB_SB_EEENS1_35KernelTmaWarpSpecializedCooperativeEEENS5_IJNSA_ILi256EEESF_NSA_ILi32EEEEEENS_12float_e4m3_tENS5_IJlSB_lEEESI_SJ_NS4_8TiledMMAINS4_8MMA_AtomIJNS4_4SM904GMMA31MMA_64x256x32_F32E4M3E4M3_SS_TNILNSN_7ScaleInE1ELSP_1EEEEEENS4_6LayoutINS5_IJNSA_ILi2EEESB_SB_EEENS5_IJSB_NSA_ILi0EEESV_EEEEENS5_IJNS4_10UnderscoreESY_SY_EEEEENS4_13SM90_TMA_LOADENS4_14ComposedLayoutINS4_7SwizzleILi1ELi4ELi3EEENS4_18smem_ptr_flag_bitsILi8EEENSS_INS5_IJNSA_ILi8EEESG_EEENS5_IJSG_SB_EEEEEEEvNS4_8identityES11_S1B_vS1C_EENS_8epilogue10collective6detail29Sm90TmaWarpSpecializedAdapterINS1F_15DefaultEpilogueISI_SJ_SJ_NS1E_6thread17LinearCombinationISI_Li1EffLNS1J_9ScaleType4KindE0ELNS_15FloatRoundStyleE2ESI_EENS1_15EpilogueDefaultEEEEEvvEEEEvNT_6ParamsE --------------------------
	.section	.nv.constant0._ZN7cutlass13device_kernelINS_4gemm6kernel13GemmUniversalIN4cute5tupleIJiiiiEEENS1_10collective13CollectiveMmaINS1_37MainloopSm90TmaGmmaWarpSpecializedFP8ILi4ENS5_IJNS4_1CILi1EEESB_SB_EEENS1_35KernelTmaWarpSpecializedCooperativeEEENS5_IJNSA_ILi256EEESF_NSA_ILi32EEEEEENS_12float_e4m3_tENS5_IJlSB_lEEESI_SJ_NS4_8TiledMMAINS4_8MMA_AtomIJNS4_4SM904GMMA31MMA_64x256x32_F32E4M3E4M3_SS_TNILNSN_7ScaleInE1ELSP_1EEEEEENS4_6LayoutINS5_IJNSA_ILi2EEESB_SB_EEENS5_IJSB_NSA_ILi0EEESV_EEEEENS5_IJNS4_10UnderscoreESY_SY_EEEEENS4_13SM90_TMA_LOADENS4_14ComposedLayoutINS4_7SwizzleILi1ELi4ELi3EEENS4_18smem_ptr_flag_bitsILi8EEENSS_INS5_IJNSA_ILi8EEESG_EEENS5_IJSG_SB_EEEEEEEvNS4_8identityES11_S1B_vS1C_EENS_8epilogue10collective6detail29Sm90TmaWarpSpecializedAdapterINS1F_15DefaultEpilogueISI_SJ_SJ_NS1E_6thread17LinearCombinationISI_Li1EffLNS1J_9ScaleType4KindE0ELNS_15FloatRoundStyleE2ESI_EENS1_15EpilogueDefaultEEEEEvvEEEEvNT_6ParamsE,"a",@progbits
	.sectionflags	@""
	.align	4
.nv.constant0._ZN7cutlass13device_kernelINS_4gemm6kernel13GemmUniversalIN4cute5tupleIJiiiiEEENS1_10collective13CollectiveMmaINS1_37MainloopSm90TmaGmmaWarpSpecializedFP8ILi4ENS5_IJNS4_1CILi1EEESB_SB_EEENS1_35KernelTmaWarpSpecializedCooperativeEEENS5_IJNSA_ILi256EEESF_NSA_ILi32EEEEEENS_12float_e4m3_tENS5_IJlSB_lEEESI_SJ_NS4_8TiledMMAINS4_8MMA_AtomIJNS4_4SM904GMMA31MMA_64x256x32_F32E4M3E4M3_SS_TNILNSN_7ScaleInE1ELSP_1EEEEEENS4_6LayoutINS5_IJNSA_ILi2EEESB_SB_EEENS5_IJSB_NSA_ILi0EEESV_EEEEENS5_IJNS4_10UnderscoreESY_SY_EEEEENS4_13SM90_TMA_LOADENS4_14ComposedLayoutINS4_7SwizzleILi1ELi4ELi3EEENS4_18smem_ptr_flag_bitsILi8EEENSS_INS5_IJNSA_ILi8EEESG_EEENS5_IJSG_SB_EEEEEEEvNS4_8identityES11_S1B_vS1C_EENS_8epilogue10collective6detail29Sm90TmaWarpSpecializedAdapterINS1F_15DefaultEpilogueISI_SJ_SJ_NS1E_6thread17LinearCombinationISI_Li1EffLNS1J_9ScaleType4KindE0ELNS_15FloatRoundStyleE2ESI_EENS1_15EpilogueDefaultEEEEEvvEEEEvNT_6ParamsE:
	.zero		1664


//--------------------- SYMBOLS --------------------------

	.type		.nv.reservedSmem.offset0,@object
	.size		.nv.reservedSmem.offset0,0x4
